//
// Generated by NVIDIA NVVM Compiler
//
// Compiler Build ID: CL-36424714
// Cuda compilation tools, release 13.0, V13.0.88
// Based on NVVM 20.0.0
//

.version 9.0
.target sm_100
.address_size 64

.global .align 4 .b8 precalc_xorwow_matrix[102400];
.global .align 4 .b8 precalc_xorwow_offset_matrix[102400];
.global .align 4 .b8 mrg32k3aM1[2304];
.global .align 4 .b8 mrg32k3aM2[2304];
.global .align 4 .b8 mrg32k3aM1SubSeq[2016];
.global .align 4 .b8 mrg32k3aM2SubSeq[2016];
.global .align 4 .b8 mrg32k3aM1Seq[2304];
.global .align 4 .b8 mrg32k3aM2Seq[2304];
.const .align 8 .b8 __cr_lgamma_table[72];
// _ZZ19forward_fixed_layerILj128EXadL_ZN30_INTERNAL_47a55643_4_k_cu_main16_activation_stubEfEEEvPKfS2_S2_jjPfjjjE7shrd_in has been demoted

.entry _Z19forward_fixed_layerILj128EXadL_ZN30_INTERNAL_47a55643_4_k_cu_main16_activation_stubEfEEEvPKfS2_S2_jjPfjjj(
	.param .u64 .ptr .align 1 _Z19forward_fixed_layerILj128EXadL_ZN30_INTERNAL_47a55643_4_k_cu_main16_activation_stubEfEEEvPKfS2_S2_jjPfjjj_param_0,
	.param .u64 .ptr .align 1 _Z19forward_fixed_layerILj128EXadL_ZN30_INTERNAL_47a55643_4_k_cu_main16_activation_stubEfEEEvPKfS2_S2_jjPfjjj_param_1,
	.param .u64 .ptr .align 1 _Z19forward_fixed_layerILj128EXadL_ZN30_INTERNAL_47a55643_4_k_cu_main16_activation_stubEfEEEvPKfS2_S2_jjPfjjj_param_2,
	.param .u32 _Z19forward_fixed_layerILj128EXadL_ZN30_INTERNAL_47a55643_4_k_cu_main16_activation_stubEfEEEvPKfS2_S2_jjPfjjj_param_3,
	.param .u32 _Z19forward_fixed_layerILj128EXadL_ZN30_INTERNAL_47a55643_4_k_cu_main16_activation_stubEfEEEvPKfS2_S2_jjPfjjj_param_4,
	.param .u64 .ptr .align 1 _Z19forward_fixed_layerILj128EXadL_ZN30_INTERNAL_47a55643_4_k_cu_main16_activation_stubEfEEEvPKfS2_S2_jjPfjjj_param_5,
	.param .u32 _Z19forward_fixed_layerILj128EXadL_ZN30_INTERNAL_47a55643_4_k_cu_main16_activation_stubEfEEEvPKfS2_S2_jjPfjjj_param_6,
	.param .u32 _Z19forward_fixed_layerILj128EXadL_ZN30_INTERNAL_47a55643_4_k_cu_main16_activation_stubEfEEEvPKfS2_S2_jjPfjjj_param_7,
	.param .u32 _Z19forward_fixed_layerILj128EXadL_ZN30_INTERNAL_47a55643_4_k_cu_main16_activation_stubEfEEEvPKfS2_S2_jjPfjjj_param_8
)
{
	.reg .pred 	%p<5>;
	.reg .b32 	%r<19>;
	.reg .b32 	%f<390>;
	.reg .b64 	%rd<27>;
	// demoted variable
	.shared .align 4 .b8 _ZZ19forward_fixed_layerILj128EXadL_ZN30_INTERNAL_47a55643_4_k_cu_main16_activation_stubEfEEEvPKfS2_S2_jjPfjjjE7shrd_in[512];
	ld.param.u64 	%rd10, [_Z19forward_fixed_layerILj128EXadL_ZN30_INTERNAL_47a55643_4_k_cu_main16_activation_stubEfEEEvPKfS2_S2_jjPfjjj_param_0];
	ld.param.u64 	%rd11, [_Z19forward_fixed_layerILj128EXadL_ZN30_INTERNAL_47a55643_4_k_cu_main16_activation_stubEfEEEvPKfS2_S2_jjPfjjj_param_1];
	ld.param.u64 	%rd12, [_Z19forward_fixed_layerILj128EXadL_ZN30_INTERNAL_47a55643_4_k_cu_main16_activation_stubEfEEEvPKfS2_S2_jjPfjjj_param_2];
	ld.param.u32 	%r7, [_Z19forward_fixed_layerILj128EXadL_ZN30_INTERNAL_47a55643_4_k_cu_main16_activation_stubEfEEEvPKfS2_S2_jjPfjjj_param_3];
	ld.param.u32 	%r8, [_Z19forward_fixed_layerILj128EXadL_ZN30_INTERNAL_47a55643_4_k_cu_main16_activation_stubEfEEEvPKfS2_S2_jjPfjjj_param_4];
	ld.param.u64 	%rd13, [_Z19forward_fixed_layerILj128EXadL_ZN30_INTERNAL_47a55643_4_k_cu_main16_activation_stubEfEEEvPKfS2_S2_jjPfjjj_param_5];
	ld.param.u32 	%r9, [_Z19forward_fixed_layerILj128EXadL_ZN30_INTERNAL_47a55643_4_k_cu_main16_activation_stubEfEEEvPKfS2_S2_jjPfjjj_param_6];
	ld.param.u32 	%r11, [_Z19forward_fixed_layerILj128EXadL_ZN30_INTERNAL_47a55643_4_k_cu_main16_activation_stubEfEEEvPKfS2_S2_jjPfjjj_param_7];
	ld.param.u32 	%r10, [_Z19forward_fixed_layerILj128EXadL_ZN30_INTERNAL_47a55643_4_k_cu_main16_activation_stubEfEEEvPKfS2_S2_jjPfjjj_param_8];
	cvta.to.global.u64 	%rd14, %rd13;
	mov.u32 	%r12, %ctaid.x;
	mov.u32 	%r13, %ntid.x;
	mov.u32 	%r1, %tid.x;
	mad.lo.s32 	%r14, %r12, %r13, %r1;
	add.s32 	%r2, %r14, %r11;
	mul.wide.u32 	%rd15, %r2, 4;
	add.s64 	%rd25, %rd14, %rd15;
	setp.ge.u32 	%p1, %r2, %r9;
	@%p1 bra 	$L__BB0_6;
	cvta.to.global.u64 	%rd16, %rd10;
	add.s64 	%rd18, %rd16, %rd15;
	ld.global.nc.f32 	%f1, [%rd18];
	setp.eq.s32 	%p2, %r10, 0;
	@%p2 bra 	$L__BB0_6;
	mad.lo.s32 	%r15, %r2, %r7, %r8;
	shl.b32 	%r16, %r1, 2;
	mov.u32 	%r17, _ZZ19forward_fixed_layerILj128EXadL_ZN30_INTERNAL_47a55643_4_k_cu_main16_activation_stubEfEEEvPKfS2_S2_jjPfjjjE7shrd_in;
	add.s32 	%r3, %r17, %r16;
	cvta.to.global.u64 	%rd19, %rd11;
	mul.wide.u32 	%rd20, %r15, 4;
	add.s64 	%rd2, %rd19, %rd20;
	mul.wide.u32 	%rd21, %r1, 4;
	mul.wide.u32 	%rd22, %r8, 4;
	add.s64 	%rd23, %rd21, %rd22;
	cvta.to.global.u64 	%rd24, %rd12;
	add.s64 	%rd26, %rd24, %rd23;
	mul.wide.u32 	%rd4, %r7, 4;
	neg.s32 	%r18, %r10;
	mul.wide.u32 	%rd5, %r9, 4;
$L__BB0_3:
	setp.eq.s32 	%p3, %r8, 0;
	mov.f32 	%f389, %f1;
	@%p3 bra 	$L__BB0_5;
	ld.global.f32 	%f389, [%rd25];
$L__BB0_5:
	bar.sync 	0;
	ld.global.nc.f32 	%f4, [%rd26];
	st.shared.f32 	[%r3], %f4;
	bar.sync 	0;
	ld.global.nc.f32 	%f5, [%rd2];
	ld.shared.f32 	%f6, [_ZZ19forward_fixed_layerILj128EXadL_ZN30_INTERNAL_47a55643_4_k_cu_main16_activation_stubEfEEEvPKfS2_S2_jjPfjjjE7shrd_in];
	fma.rn.f32 	%f7, %f5, %f6, %f389;
	ld.global.nc.f32 	%f8, [%rd2+4];
	ld.shared.f32 	%f9, [_ZZ19forward_fixed_layerILj128EXadL_ZN30_INTERNAL_47a55643_4_k_cu_main16_activation_stubEfEEEvPKfS2_S2_jjPfjjjE7shrd_in+4];
	fma.rn.f32 	%f10, %f8, %f9, %f7;
	ld.global.nc.f32 	%f11, [%rd2+8];
	ld.shared.f32 	%f12, [_ZZ19forward_fixed_layerILj128EXadL_ZN30_INTERNAL_47a55643_4_k_cu_main16_activation_stubEfEEEvPKfS2_S2_jjPfjjjE7shrd_in+8];
	fma.rn.f32 	%f13, %f11, %f12, %f10;
	ld.global.nc.f32 	%f14, [%rd2+12];
	ld.shared.f32 	%f15, [_ZZ19forward_fixed_layerILj128EXadL_ZN30_INTERNAL_47a55643_4_k_cu_main16_activation_stubEfEEEvPKfS2_S2_jjPfjjjE7shrd_in+12];
	fma.rn.f32 	%f16, %f14, %f15, %f13;
	ld.global.nc.f32 	%f17, [%rd2+16];
	ld.shared.f32 	%f18, [_ZZ19forward_fixed_layerILj128EXadL_ZN30_INTERNAL_47a55643_4_k_cu_main16_activation_stubEfEEEvPKfS2_S2_jjPfjjjE7shrd_in+16];
	fma.rn.f32 	%f19, %f17, %f18, %f16;
	ld.global.nc.f32 	%f20, [%rd2+20];
	ld.shared.f32 	%f21, [_ZZ19forward_fixed_layerILj128EXadL_ZN30_INTERNAL_47a55643_4_k_cu_main16_activation_stubEfEEEvPKfS2_S2_jjPfjjjE7shrd_in+20];
	fma.rn.f32 	%f22, %f20, %f21, %f19;
	ld.global.nc.f32 	%f23, [%rd2+24];
	ld.shared.f32 	%f24, [_ZZ19forward_fixed_layerILj128EXadL_ZN30_INTERNAL_47a55643_4_k_cu_main16_activation_stubEfEEEvPKfS2_S2_jjPfjjjE7shrd_in+24];
	fma.rn.f32 	%f25, %f23, %f24, %f22;
	ld.global.nc.f32 	%f26, [%rd2+28];
	ld.shared.f32 	%f27, [_ZZ19forward_fixed_layerILj128EXadL_ZN30_INTERNAL_47a55643_4_k_cu_main16_activation_stubEfEEEvPKfS2_S2_jjPfjjjE7shrd_in+28];
	fma.rn.f32 	%f28, %f26, %f27, %f25;
	ld.global.nc.f32 	%f29, [%rd2+32];
	ld.shared.f32 	%f30, [_ZZ19forward_fixed_layerILj128EXadL_ZN30_INTERNAL_47a55643_4_k_cu_main16_activation_stubEfEEEvPKfS2_S2_jjPfjjjE7shrd_in+32];
	fma.rn.f32 	%f31, %f29, %f30, %f28;
	ld.global.nc.f32 	%f32, [%rd2+36];
	ld.shared.f32 	%f33, [_ZZ19forward_fixed_layerILj128EXadL_ZN30_INTERNAL_47a55643_4_k_cu_main16_activation_stubEfEEEvPKfS2_S2_jjPfjjjE7shrd_in+36];
	fma.rn.f32 	%f34, %f32, %f33, %f31;
	ld.global.nc.f32 	%f35, [%rd2+40];
	ld.shared.f32 	%f36, [_ZZ19forward_fixed_layerILj128EXadL_ZN30_INTERNAL_47a55643_4_k_cu_main16_activation_stubEfEEEvPKfS2_S2_jjPfjjjE7shrd_in+40];
	fma.rn.f32 	%f37, %f35, %f36, %f34;
	ld.global.nc.f32 	%f38, [%rd2+44];
	ld.shared.f32 	%f39, [_ZZ19forward_fixed_layerILj128EXadL_ZN30_INTERNAL_47a55643_4_k_cu_main16_activation_stubEfEEEvPKfS2_S2_jjPfjjjE7shrd_in+44];
	fma.rn.f32 	%f40, %f38, %f39, %f37;
	ld.global.nc.f32 	%f41, [%rd2+48];
	ld.shared.f32 	%f42, [_ZZ19forward_fixed_layerILj128EXadL_ZN30_INTERNAL_47a55643_4_k_cu_main16_activation_stubEfEEEvPKfS2_S2_jjPfjjjE7shrd_in+48];
	fma.rn.f32 	%f43, %f41, %f42, %f40;
	ld.global.nc.f32 	%f44, [%rd2+52];
	ld.shared.f32 	%f45, [_ZZ19forward_fixed_layerILj128EXadL_ZN30_INTERNAL_47a55643_4_k_cu_main16_activation_stubEfEEEvPKfS2_S2_jjPfjjjE7shrd_in+52];
	fma.rn.f32 	%f46, %f44, %f45, %f43;
	ld.global.nc.f32 	%f47, [%rd2+56];
	ld.shared.f32 	%f48, [_ZZ19forward_fixed_layerILj128EXadL_ZN30_INTERNAL_47a55643_4_k_cu_main16_activation_stubEfEEEvPKfS2_S2_jjPfjjjE7shrd_in+56];
	fma.rn.f32 	%f49, %f47, %f48, %f46;
	ld.global.nc.f32 	%f50, [%rd2+60];
	ld.shared.f32 	%f51, [_ZZ19forward_fixed_layerILj128EXadL_ZN30_INTERNAL_47a55643_4_k_cu_main16_activation_stubEfEEEvPKfS2_S2_jjPfjjjE7shrd_in+60];
	fma.rn.f32 	%f52, %f50, %f51, %f49;
	ld.global.nc.f32 	%f53, [%rd2+64];
	ld.shared.f32 	%f54, [_ZZ19forward_fixed_layerILj128EXadL_ZN30_INTERNAL_47a55643_4_k_cu_main16_activation_stubEfEEEvPKfS2_S2_jjPfjjjE7shrd_in+64];
	fma.rn.f32 	%f55, %f53, %f54, %f52;
	ld.global.nc.f32 	%f56, [%rd2+68];
	ld.shared.f32 	%f57, [_ZZ19forward_fixed_layerILj128EXadL_ZN30_INTERNAL_47a55643_4_k_cu_main16_activation_stubEfEEEvPKfS2_S2_jjPfjjjE7shrd_in+68];
	fma.rn.f32 	%f58, %f56, %f57, %f55;
	ld.global.nc.f32 	%f59, [%rd2+72];
	ld.shared.f32 	%f60, [_ZZ19forward_fixed_layerILj128EXadL_ZN30_INTERNAL_47a55643_4_k_cu_main16_activation_stubEfEEEvPKfS2_S2_jjPfjjjE7shrd_in+72];
	fma.rn.f32 	%f61, %f59, %f60, %f58;
	ld.global.nc.f32 	%f62, [%rd2+76];
	ld.shared.f32 	%f63, [_ZZ19forward_fixed_layerILj128EXadL_ZN30_INTERNAL_47a55643_4_k_cu_main16_activation_stubEfEEEvPKfS2_S2_jjPfjjjE7shrd_in+76];
	fma.rn.f32 	%f64, %f62, %f63, %f61;
	ld.global.nc.f32 	%f65, [%rd2+80];
	ld.shared.f32 	%f66, [_ZZ19forward_fixed_layerILj128EXadL_ZN30_INTERNAL_47a55643_4_k_cu_main16_activation_stubEfEEEvPKfS2_S2_jjPfjjjE7shrd_in+80];
	fma.rn.f32 	%f67, %f65, %f66, %f64;
	ld.global.nc.f32 	%f68, [%rd2+84];
	ld.shared.f32 	%f69, [_ZZ19forward_fixed_layerILj128EXadL_ZN30_INTERNAL_47a55643_4_k_cu_main16_activation_stubEfEEEvPKfS2_S2_jjPfjjjE7shrd_in+84];
	fma.rn.f32 	%f70, %f68, %f69, %f67;
	ld.global.nc.f32 	%f71, [%rd2+88];
	ld.shared.f32 	%f72, [_ZZ19forward_fixed_layerILj128EXadL_ZN30_INTERNAL_47a55643_4_k_cu_main16_activation_stubEfEEEvPKfS2_S2_jjPfjjjE7shrd_in+88];
	fma.rn.f32 	%f73, %f71, %f72, %f70;
	ld.global.nc.f32 	%f74, [%rd2+92];
	ld.shared.f32 	%f75, [_ZZ19forward_fixed_layerILj128EXadL_ZN30_INTERNAL_47a55643_4_k_cu_main16_activation_stubEfEEEvPKfS2_S2_jjPfjjjE7shrd_in+92];
	fma.rn.f32 	%f76, %f74, %f75, %f73;
	ld.global.nc.f32 	%f77, [%rd2+96];
	ld.shared.f32 	%f78, [_ZZ19forward_fixed_layerILj128EXadL_ZN30_INTERNAL_47a55643_4_k_cu_main16_activation_stubEfEEEvPKfS2_S2_jjPfjjjE7shrd_in+96];
	fma.rn.f32 	%f79, %f77, %f78, %f76;
	ld.global.nc.f32 	%f80, [%rd2+100];
	ld.shared.f32 	%f81, [_ZZ19forward_fixed_layerILj128EXadL_ZN30_INTERNAL_47a55643_4_k_cu_main16_activation_stubEfEEEvPKfS2_S2_jjPfjjjE7shrd_in+100];
	fma.rn.f32 	%f82, %f80, %f81, %f79;
	ld.global.nc.f32 	%f83, [%rd2+104];
	ld.shared.f32 	%f84, [_ZZ19forward_fixed_layerILj128EXadL_ZN30_INTERNAL_47a55643_4_k_cu_main16_activation_stubEfEEEvPKfS2_S2_jjPfjjjE7shrd_in+104];
	fma.rn.f32 	%f85, %f83, %f84, %f82;
	ld.global.nc.f32 	%f86, [%rd2+108];
	ld.shared.f32 	%f87, [_ZZ19forward_fixed_layerILj128EXadL_ZN30_INTERNAL_47a55643_4_k_cu_main16_activation_stubEfEEEvPKfS2_S2_jjPfjjjE7shrd_in+108];
	fma.rn.f32 	%f88, %f86, %f87, %f85;
	ld.global.nc.f32 	%f89, [%rd2+112];
	ld.shared.f32 	%f90, [_ZZ19forward_fixed_layerILj128EXadL_ZN30_INTERNAL_47a55643_4_k_cu_main16_activation_stubEfEEEvPKfS2_S2_jjPfjjjE7shrd_in+112];
	fma.rn.f32 	%f91, %f89, %f90, %f88;
	ld.global.nc.f32 	%f92, [%rd2+116];
	ld.shared.f32 	%f93, [_ZZ19forward_fixed_layerILj128EXadL_ZN30_INTERNAL_47a55643_4_k_cu_main16_activation_stubEfEEEvPKfS2_S2_jjPfjjjE7shrd_in+116];
	fma.rn.f32 	%f94, %f92, %f93, %f91;
	ld.global.nc.f32 	%f95, [%rd2+120];
	ld.shared.f32 	%f96, [_ZZ19forward_fixed_layerILj128EXadL_ZN30_INTERNAL_47a55643_4_k_cu_main16_activation_stubEfEEEvPKfS2_S2_jjPfjjjE7shrd_in+120];
	fma.rn.f32 	%f97, %f95, %f96, %f94;
	ld.global.nc.f32 	%f98, [%rd2+124];
	ld.shared.f32 	%f99, [_ZZ19forward_fixed_layerILj128EXadL_ZN30_INTERNAL_47a55643_4_k_cu_main16_activation_stubEfEEEvPKfS2_S2_jjPfjjjE7shrd_in+124];
	fma.rn.f32 	%f100, %f98, %f99, %f97;
	ld.global.nc.f32 	%f101, [%rd2+128];
	ld.shared.f32 	%f102, [_ZZ19forward_fixed_layerILj128EXadL_ZN30_INTERNAL_47a55643_4_k_cu_main16_activation_stubEfEEEvPKfS2_S2_jjPfjjjE7shrd_in+128];
	fma.rn.f32 	%f103, %f101, %f102, %f100;
	ld.global.nc.f32 	%f104, [%rd2+132];
	ld.shared.f32 	%f105, [_ZZ19forward_fixed_layerILj128EXadL_ZN30_INTERNAL_47a55643_4_k_cu_main16_activation_stubEfEEEvPKfS2_S2_jjPfjjjE7shrd_in+132];
	fma.rn.f32 	%f106, %f104, %f105, %f103;
	ld.global.nc.f32 	%f107, [%rd2+136];
	ld.shared.f32 	%f108, [_ZZ19forward_fixed_layerILj128EXadL_ZN30_INTERNAL_47a55643_4_k_cu_main16_activation_stubEfEEEvPKfS2_S2_jjPfjjjE7shrd_in+136];
	fma.rn.f32 	%f109, %f107, %f108, %f106;
	ld.global.nc.f32 	%f110, [%rd2+140];
	ld.shared.f32 	%f111, [_ZZ19forward_fixed_layerILj128EXadL_ZN30_INTERNAL_47a55643_4_k_cu_main16_activation_stubEfEEEvPKfS2_S2_jjPfjjjE7shrd_in+140];
	fma.rn.f32 	%f112, %f110, %f111, %f109;
	ld.global.nc.f32 	%f113, [%rd2+144];
	ld.shared.f32 	%f114, [_ZZ19forward_fixed_layerILj128EXadL_ZN30_INTERNAL_47a55643_4_k_cu_main16_activation_stubEfEEEvPKfS2_S2_jjPfjjjE7shrd_in+144];
	fma.rn.f32 	%f115, %f113, %f114, %f112;
	ld.global.nc.f32 	%f116, [%rd2+148];
	ld.shared.f32 	%f117, [_ZZ19forward_fixed_layerILj128EXadL_ZN30_INTERNAL_47a55643_4_k_cu_main16_activation_stubEfEEEvPKfS2_S2_jjPfjjjE7shrd_in+148];
	fma.rn.f32 	%f118, %f116, %f117, %f115;
	ld.global.nc.f32 	%f119, [%rd2+152];
	ld.shared.f32 	%f120, [_ZZ19forward_fixed_layerILj128EXadL_ZN30_INTERNAL_47a55643_4_k_cu_main16_activation_stubEfEEEvPKfS2_S2_jjPfjjjE7shrd_in+152];
	fma.rn.f32 	%f121, %f119, %f120, %f118;
	ld.global.nc.f32 	%f122, [%rd2+156];
	ld.shared.f32 	%f123, [_ZZ19forward_fixed_layerILj128EXadL_ZN30_INTERNAL_47a55643_4_k_cu_main16_activation_stubEfEEEvPKfS2_S2_jjPfjjjE7shrd_in+156];
	fma.rn.f32 	%f124, %f122, %f123, %f121;
	ld.global.nc.f32 	%f125, [%rd2+160];
	ld.shared.f32 	%f126, [_ZZ19forward_fixed_layerILj128EXadL_ZN30_INTERNAL_47a55643_4_k_cu_main16_activation_stubEfEEEvPKfS2_S2_jjPfjjjE7shrd_in+160];
	fma.rn.f32 	%f127, %f125, %f126, %f124;
	ld.global.nc.f32 	%f128, [%rd2+164];
	ld.shared.f32 	%f129, [_ZZ19forward_fixed_layerILj128EXadL_ZN30_INTERNAL_47a55643_4_k_cu_main16_activation_stubEfEEEvPKfS2_S2_jjPfjjjE7shrd_in+164];
	fma.rn.f32 	%f130, %f128, %f129, %f127;
	ld.global.nc.f32 	%f131, [%rd2+168];
	ld.shared.f32 	%f132, [_ZZ19forward_fixed_layerILj128EXadL_ZN30_INTERNAL_47a55643_4_k_cu_main16_activation_stubEfEEEvPKfS2_S2_jjPfjjjE7shrd_in+168];
	fma.rn.f32 	%f133, %f131, %f132, %f130;
	ld.global.nc.f32 	%f134, [%rd2+172];
	ld.shared.f32 	%f135, [_ZZ19forward_fixed_layerILj128EXadL_ZN30_INTERNAL_47a55643_4_k_cu_main16_activation_stubEfEEEvPKfS2_S2_jjPfjjjE7shrd_in+172];
	fma.rn.f32 	%f136, %f134, %f135, %f133;
	ld.global.nc.f32 	%f137, [%rd2+176];
	ld.shared.f32 	%f138, [_ZZ19forward_fixed_layerILj128EXadL_ZN30_INTERNAL_47a55643_4_k_cu_main16_activation_stubEfEEEvPKfS2_S2_jjPfjjjE7shrd_in+176];
	fma.rn.f32 	%f139, %f137, %f138, %f136;
	ld.global.nc.f32 	%f140, [%rd2+180];
	ld.shared.f32 	%f141, [_ZZ19forward_fixed_layerILj128EXadL_ZN30_INTERNAL_47a55643_4_k_cu_main16_activation_stubEfEEEvPKfS2_S2_jjPfjjjE7shrd_in+180];
	fma.rn.f32 	%f142, %f140, %f141, %f139;
	ld.global.nc.f32 	%f143, [%rd2+184];
	ld.shared.f32 	%f144, [_ZZ19forward_fixed_layerILj128EXadL_ZN30_INTERNAL_47a55643_4_k_cu_main16_activation_stubEfEEEvPKfS2_S2_jjPfjjjE7shrd_in+184];
	fma.rn.f32 	%f145, %f143, %f144, %f142;
	ld.global.nc.f32 	%f146, [%rd2+188];
	ld.shared.f32 	%f147, [_ZZ19forward_fixed_layerILj128EXadL_ZN30_INTERNAL_47a55643_4_k_cu_main16_activation_stubEfEEEvPKfS2_S2_jjPfjjjE7shrd_in+188];
	fma.rn.f32 	%f148, %f146, %f147, %f145;
	ld.global.nc.f32 	%f149, [%rd2+192];
	ld.shared.f32 	%f150, [_ZZ19forward_fixed_layerILj128EXadL_ZN30_INTERNAL_47a55643_4_k_cu_main16_activation_stubEfEEEvPKfS2_S2_jjPfjjjE7shrd_in+192];
	fma.rn.f32 	%f151, %f149, %f150, %f148;
	ld.global.nc.f32 	%f152, [%rd2+196];
	ld.shared.f32 	%f153, [_ZZ19forward_fixed_layerILj128EXadL_ZN30_INTERNAL_47a55643_4_k_cu_main16_activation_stubEfEEEvPKfS2_S2_jjPfjjjE7shrd_in+196];
	fma.rn.f32 	%f154, %f152, %f153, %f151;
	ld.global.nc.f32 	%f155, [%rd2+200];
	ld.shared.f32 	%f156, [_ZZ19forward_fixed_layerILj128EXadL_ZN30_INTERNAL_47a55643_4_k_cu_main16_activation_stubEfEEEvPKfS2_S2_jjPfjjjE7shrd_in+200];
	fma.rn.f32 	%f157, %f155, %f156, %f154;
	ld.global.nc.f32 	%f158, [%rd2+204];
	ld.shared.f32 	%f159, [_ZZ19forward_fixed_layerILj128EXadL_ZN30_INTERNAL_47a55643_4_k_cu_main16_activation_stubEfEEEvPKfS2_S2_jjPfjjjE7shrd_in+204];
	fma.rn.f32 	%f160, %f158, %f159, %f157;
	ld.global.nc.f32 	%f161, [%rd2+208];
	ld.shared.f32 	%f162, [_ZZ19forward_fixed_layerILj128EXadL_ZN30_INTERNAL_47a55643_4_k_cu_main16_activation_stubEfEEEvPKfS2_S2_jjPfjjjE7shrd_in+208];
	fma.rn.f32 	%f163, %f161, %f162, %f160;
	ld.global.nc.f32 	%f164, [%rd2+212];
	ld.shared.f32 	%f165, [_ZZ19forward_fixed_layerILj128EXadL_ZN30_INTERNAL_47a55643_4_k_cu_main16_activation_stubEfEEEvPKfS2_S2_jjPfjjjE7shrd_in+212];
	fma.rn.f32 	%f166, %f164, %f165, %f163;
	ld.global.nc.f32 	%f167, [%rd2+216];
	ld.shared.f32 	%f168, [_ZZ19forward_fixed_layerILj128EXadL_ZN30_INTERNAL_47a55643_4_k_cu_main16_activation_stubEfEEEvPKfS2_S2_jjPfjjjE7shrd_in+216];
	fma.rn.f32 	%f169, %f167, %f168, %f166;
	ld.global.nc.f32 	%f170, [%rd2+220];
	ld.shared.f32 	%f171, [_ZZ19forward_fixed_layerILj128EXadL_ZN30_INTERNAL_47a55643_4_k_cu_main16_activation_stubEfEEEvPKfS2_S2_jjPfjjjE7shrd_in+220];
	fma.rn.f32 	%f172, %f170, %f171, %f169;
	ld.global.nc.f32 	%f173, [%rd2+224];
	ld.shared.f32 	%f174, [_ZZ19forward_fixed_layerILj128EXadL_ZN30_INTERNAL_47a55643_4_k_cu_main16_activation_stubEfEEEvPKfS2_S2_jjPfjjjE7shrd_in+224];
	fma.rn.f32 	%f175, %f173, %f174, %f172;
	ld.global.nc.f32 	%f176, [%rd2+228];
	ld.shared.f32 	%f177, [_ZZ19forward_fixed_layerILj128EXadL_ZN30_INTERNAL_47a55643_4_k_cu_main16_activation_stubEfEEEvPKfS2_S2_jjPfjjjE7shrd_in+228];
	fma.rn.f32 	%f178, %f176, %f177, %f175;
	ld.global.nc.f32 	%f179, [%rd2+232];
	ld.shared.f32 	%f180, [_ZZ19forward_fixed_layerILj128EXadL_ZN30_INTERNAL_47a55643_4_k_cu_main16_activation_stubEfEEEvPKfS2_S2_jjPfjjjE7shrd_in+232];
	fma.rn.f32 	%f181, %f179, %f180, %f178;
	ld.global.nc.f32 	%f182, [%rd2+236];
	ld.shared.f32 	%f183, [_ZZ19forward_fixed_layerILj128EXadL_ZN30_INTERNAL_47a55643_4_k_cu_main16_activation_stubEfEEEvPKfS2_S2_jjPfjjjE7shrd_in+236];
	fma.rn.f32 	%f184, %f182, %f183, %f181;
	ld.global.nc.f32 	%f185, [%rd2+240];
	ld.shared.f32 	%f186, [_ZZ19forward_fixed_layerILj128EXadL_ZN30_INTERNAL_47a55643_4_k_cu_main16_activation_stubEfEEEvPKfS2_S2_jjPfjjjE7shrd_in+240];
	fma.rn.f32 	%f187, %f185, %f186, %f184;
	ld.global.nc.f32 	%f188, [%rd2+244];
	ld.shared.f32 	%f189, [_ZZ19forward_fixed_layerILj128EXadL_ZN30_INTERNAL_47a55643_4_k_cu_main16_activation_stubEfEEEvPKfS2_S2_jjPfjjjE7shrd_in+244];
	fma.rn.f32 	%f190, %f188, %f189, %f187;
	ld.global.nc.f32 	%f191, [%rd2+248];
	ld.shared.f32 	%f192, [_ZZ19forward_fixed_layerILj128EXadL_ZN30_INTERNAL_47a55643_4_k_cu_main16_activation_stubEfEEEvPKfS2_S2_jjPfjjjE7shrd_in+248];
	fma.rn.f32 	%f193, %f191, %f192, %f190;
	ld.global.nc.f32 	%f194, [%rd2+252];
	ld.shared.f32 	%f195, [_ZZ19forward_fixed_layerILj128EXadL_ZN30_INTERNAL_47a55643_4_k_cu_main16_activation_stubEfEEEvPKfS2_S2_jjPfjjjE7shrd_in+252];
	fma.rn.f32 	%f196, %f194, %f195, %f193;
	ld.global.nc.f32 	%f197, [%rd2+256];
	ld.shared.f32 	%f198, [_ZZ19forward_fixed_layerILj128EXadL_ZN30_INTERNAL_47a55643_4_k_cu_main16_activation_stubEfEEEvPKfS2_S2_jjPfjjjE7shrd_in+256];
	fma.rn.f32 	%f199, %f197, %f198, %f196;
	ld.global.nc.f32 	%f200, [%rd2+260];
	ld.shared.f32 	%f201, [_ZZ19forward_fixed_layerILj128EXadL_ZN30_INTERNAL_47a55643_4_k_cu_main16_activation_stubEfEEEvPKfS2_S2_jjPfjjjE7shrd_in+260];
	fma.rn.f32 	%f202, %f200, %f201, %f199;
	ld.global.nc.f32 	%f203, [%rd2+264];
	ld.shared.f32 	%f204, [_ZZ19forward_fixed_layerILj128EXadL_ZN30_INTERNAL_47a55643_4_k_cu_main16_activation_stubEfEEEvPKfS2_S2_jjPfjjjE7shrd_in+264];
	fma.rn.f32 	%f205, %f203, %f204, %f202;
	ld.global.nc.f32 	%f206, [%rd2+268];
	ld.shared.f32 	%f207, [_ZZ19forward_fixed_layerILj128EXadL_ZN30_INTERNAL_47a55643_4_k_cu_main16_activation_stubEfEEEvPKfS2_S2_jjPfjjjE7shrd_in+268];
	fma.rn.f32 	%f208, %f206, %f207, %f205;
	ld.global.nc.f32 	%f209, [%rd2+272];
	ld.shared.f32 	%f210, [_ZZ19forward_fixed_layerILj128EXadL_ZN30_INTERNAL_47a55643_4_k_cu_main16_activation_stubEfEEEvPKfS2_S2_jjPfjjjE7shrd_in+272];
	fma.rn.f32 	%f211, %f209, %f210, %f208;
	ld.global.nc.f32 	%f212, [%rd2+276];
	ld.shared.f32 	%f213, [_ZZ19forward_fixed_layerILj128EXadL_ZN30_INTERNAL_47a55643_4_k_cu_main16_activation_stubEfEEEvPKfS2_S2_jjPfjjjE7shrd_in+276];
	fma.rn.f32 	%f214, %f212, %f213, %f211;
	ld.global.nc.f32 	%f215, [%rd2+280];
	ld.shared.f32 	%f216, [_ZZ19forward_fixed_layerILj128EXadL_ZN30_INTERNAL_47a55643_4_k_cu_main16_activation_stubEfEEEvPKfS2_S2_jjPfjjjE7shrd_in+280];
	fma.rn.f32 	%f217, %f215, %f216, %f214;
	ld.global.nc.f32 	%f218, [%rd2+284];
	ld.shared.f32 	%f219, [_ZZ19forward_fixed_layerILj128EXadL_ZN30_INTERNAL_47a55643_4_k_cu_main16_activation_stubEfEEEvPKfS2_S2_jjPfjjjE7shrd_in+284];
	fma.rn.f32 	%f220, %f218, %f219, %f217;
	ld.global.nc.f32 	%f221, [%rd2+288];
	ld.shared.f32 	%f222, [_ZZ19forward_fixed_layerILj128EXadL_ZN30_INTERNAL_47a55643_4_k_cu_main16_activation_stubEfEEEvPKfS2_S2_jjPfjjjE7shrd_in+288];
	fma.rn.f32 	%f223, %f221, %f222, %f220;
	ld.global.nc.f32 	%f224, [%rd2+292];
	ld.shared.f32 	%f225, [_ZZ19forward_fixed_layerILj128EXadL_ZN30_INTERNAL_47a55643_4_k_cu_main16_activation_stubEfEEEvPKfS2_S2_jjPfjjjE7shrd_in+292];
	fma.rn.f32 	%f226, %f224, %f225, %f223;
	ld.global.nc.f32 	%f227, [%rd2+296];
	ld.shared.f32 	%f228, [_ZZ19forward_fixed_layerILj128EXadL_ZN30_INTERNAL_47a55643_4_k_cu_main16_activation_stubEfEEEvPKfS2_S2_jjPfjjjE7shrd_in+296];
	fma.rn.f32 	%f229, %f227, %f228, %f226;
	ld.global.nc.f32 	%f230, [%rd2+300];
	ld.shared.f32 	%f231, [_ZZ19forward_fixed_layerILj128EXadL_ZN30_INTERNAL_47a55643_4_k_cu_main16_activation_stubEfEEEvPKfS2_S2_jjPfjjjE7shrd_in+300];
	fma.rn.f32 	%f232, %f230, %f231, %f229;
	ld.global.nc.f32 	%f233, [%rd2+304];
	ld.shared.f32 	%f234, [_ZZ19forward_fixed_layerILj128EXadL_ZN30_INTERNAL_47a55643_4_k_cu_main16_activation_stubEfEEEvPKfS2_S2_jjPfjjjE7shrd_in+304];
	fma.rn.f32 	%f235, %f233, %f234, %f232;
	ld.global.nc.f32 	%f236, [%rd2+308];
	ld.shared.f32 	%f237, [_ZZ19forward_fixed_layerILj128EXadL_ZN30_INTERNAL_47a55643_4_k_cu_main16_activation_stubEfEEEvPKfS2_S2_jjPfjjjE7shrd_in+308];
	fma.rn.f32 	%f238, %f236, %f237, %f235;
	ld.global.nc.f32 	%f239, [%rd2+312];
	ld.shared.f32 	%f240, [_ZZ19forward_fixed_layerILj128EXadL_ZN30_INTERNAL_47a55643_4_k_cu_main16_activation_stubEfEEEvPKfS2_S2_jjPfjjjE7shrd_in+312];
	fma.rn.f32 	%f241, %f239, %f240, %f238;
	ld.global.nc.f32 	%f242, [%rd2+316];
	ld.shared.f32 	%f243, [_ZZ19forward_fixed_layerILj128EXadL_ZN30_INTERNAL_47a55643_4_k_cu_main16_activation_stubEfEEEvPKfS2_S2_jjPfjjjE7shrd_in+316];
	fma.rn.f32 	%f244, %f242, %f243, %f241;
	ld.global.nc.f32 	%f245, [%rd2+320];
	ld.shared.f32 	%f246, [_ZZ19forward_fixed_layerILj128EXadL_ZN30_INTERNAL_47a55643_4_k_cu_main16_activation_stubEfEEEvPKfS2_S2_jjPfjjjE7shrd_in+320];
	fma.rn.f32 	%f247, %f245, %f246, %f244;
	ld.global.nc.f32 	%f248, [%rd2+324];
	ld.shared.f32 	%f249, [_ZZ19forward_fixed_layerILj128EXadL_ZN30_INTERNAL_47a55643_4_k_cu_main16_activation_stubEfEEEvPKfS2_S2_jjPfjjjE7shrd_in+324];
	fma.rn.f32 	%f250, %f248, %f249, %f247;
	ld.global.nc.f32 	%f251, [%rd2+328];
	ld.shared.f32 	%f252, [_ZZ19forward_fixed_layerILj128EXadL_ZN30_INTERNAL_47a55643_4_k_cu_main16_activation_stubEfEEEvPKfS2_S2_jjPfjjjE7shrd_in+328];
	fma.rn.f32 	%f253, %f251, %f252, %f250;
	ld.global.nc.f32 	%f254, [%rd2+332];
	ld.shared.f32 	%f255, [_ZZ19forward_fixed_layerILj128EXadL_ZN30_INTERNAL_47a55643_4_k_cu_main16_activation_stubEfEEEvPKfS2_S2_jjPfjjjE7shrd_in+332];
	fma.rn.f32 	%f256, %f254, %f255, %f253;
	ld.global.nc.f32 	%f257, [%rd2+336];
	ld.shared.f32 	%f258, [_ZZ19forward_fixed_layerILj128EXadL_ZN30_INTERNAL_47a55643_4_k_cu_main16_activation_stubEfEEEvPKfS2_S2_jjPfjjjE7shrd_in+336];
	fma.rn.f32 	%f259, %f257, %f258, %f256;
	ld.global.nc.f32 	%f260, [%rd2+340];
	ld.shared.f32 	%f261, [_ZZ19forward_fixed_layerILj128EXadL_ZN30_INTERNAL_47a55643_4_k_cu_main16_activation_stubEfEEEvPKfS2_S2_jjPfjjjE7shrd_in+340];
	fma.rn.f32 	%f262, %f260, %f261, %f259;
	ld.global.nc.f32 	%f263, [%rd2+344];
	ld.shared.f32 	%f264, [_ZZ19forward_fixed_layerILj128EXadL_ZN30_INTERNAL_47a55643_4_k_cu_main16_activation_stubEfEEEvPKfS2_S2_jjPfjjjE7shrd_in+344];
	fma.rn.f32 	%f265, %f263, %f264, %f262;
	ld.global.nc.f32 	%f266, [%rd2+348];
	ld.shared.f32 	%f267, [_ZZ19forward_fixed_layerILj128EXadL_ZN30_INTERNAL_47a55643_4_k_cu_main16_activation_stubEfEEEvPKfS2_S2_jjPfjjjE7shrd_in+348];
	fma.rn.f32 	%f268, %f266, %f267, %f265;
	ld.global.nc.f32 	%f269, [%rd2+352];
	ld.shared.f32 	%f270, [_ZZ19forward_fixed_layerILj128EXadL_ZN30_INTERNAL_47a55643_4_k_cu_main16_activation_stubEfEEEvPKfS2_S2_jjPfjjjE7shrd_in+352];
	fma.rn.f32 	%f271, %f269, %f270, %f268;
	ld.global.nc.f32 	%f272, [%rd2+356];
	ld.shared.f32 	%f273, [_ZZ19forward_fixed_layerILj128EXadL_ZN30_INTERNAL_47a55643_4_k_cu_main16_activation_stubEfEEEvPKfS2_S2_jjPfjjjE7shrd_in+356];
	fma.rn.f32 	%f274, %f272, %f273, %f271;
	ld.global.nc.f32 	%f275, [%rd2+360];
	ld.shared.f32 	%f276, [_ZZ19forward_fixed_layerILj128EXadL_ZN30_INTERNAL_47a55643_4_k_cu_main16_activation_stubEfEEEvPKfS2_S2_jjPfjjjE7shrd_in+360];
	fma.rn.f32 	%f277, %f275, %f276, %f274;
	ld.global.nc.f32 	%f278, [%rd2+364];
	ld.shared.f32 	%f279, [_ZZ19forward_fixed_layerILj128EXadL_ZN30_INTERNAL_47a55643_4_k_cu_main16_activation_stubEfEEEvPKfS2_S2_jjPfjjjE7shrd_in+364];
	fma.rn.f32 	%f280, %f278, %f279, %f277;
	ld.global.nc.f32 	%f281, [%rd2+368];
	ld.shared.f32 	%f282, [_ZZ19forward_fixed_layerILj128EXadL_ZN30_INTERNAL_47a55643_4_k_cu_main16_activation_stubEfEEEvPKfS2_S2_jjPfjjjE7shrd_in+368];
	fma.rn.f32 	%f283, %f281, %f282, %f280;
	ld.global.nc.f32 	%f284, [%rd2+372];
	ld.shared.f32 	%f285, [_ZZ19forward_fixed_layerILj128EXadL_ZN30_INTERNAL_47a55643_4_k_cu_main16_activation_stubEfEEEvPKfS2_S2_jjPfjjjE7shrd_in+372];
	fma.rn.f32 	%f286, %f284, %f285, %f283;
	ld.global.nc.f32 	%f287, [%rd2+376];
	ld.shared.f32 	%f288, [_ZZ19forward_fixed_layerILj128EXadL_ZN30_INTERNAL_47a55643_4_k_cu_main16_activation_stubEfEEEvPKfS2_S2_jjPfjjjE7shrd_in+376];
	fma.rn.f32 	%f289, %f287, %f288, %f286;
	ld.global.nc.f32 	%f290, [%rd2+380];
	ld.shared.f32 	%f291, [_ZZ19forward_fixed_layerILj128EXadL_ZN30_INTERNAL_47a55643_4_k_cu_main16_activation_stubEfEEEvPKfS2_S2_jjPfjjjE7shrd_in+380];
	fma.rn.f32 	%f292, %f290, %f291, %f289;
	ld.global.nc.f32 	%f293, [%rd2+384];
	ld.shared.f32 	%f294, [_ZZ19forward_fixed_layerILj128EXadL_ZN30_INTERNAL_47a55643_4_k_cu_main16_activation_stubEfEEEvPKfS2_S2_jjPfjjjE7shrd_in+384];
	fma.rn.f32 	%f295, %f293, %f294, %f292;
	ld.global.nc.f32 	%f296, [%rd2+388];
	ld.shared.f32 	%f297, [_ZZ19forward_fixed_layerILj128EXadL_ZN30_INTERNAL_47a55643_4_k_cu_main16_activation_stubEfEEEvPKfS2_S2_jjPfjjjE7shrd_in+388];
	fma.rn.f32 	%f298, %f296, %f297, %f295;
	ld.global.nc.f32 	%f299, [%rd2+392];
	ld.shared.f32 	%f300, [_ZZ19forward_fixed_layerILj128EXadL_ZN30_INTERNAL_47a55643_4_k_cu_main16_activation_stubEfEEEvPKfS2_S2_jjPfjjjE7shrd_in+392];
	fma.rn.f32 	%f301, %f299, %f300, %f298;
	ld.global.nc.f32 	%f302, [%rd2+396];
	ld.shared.f32 	%f303, [_ZZ19forward_fixed_layerILj128EXadL_ZN30_INTERNAL_47a55643_4_k_cu_main16_activation_stubEfEEEvPKfS2_S2_jjPfjjjE7shrd_in+396];
	fma.rn.f32 	%f304, %f302, %f303, %f301;
	ld.global.nc.f32 	%f305, [%rd2+400];
	ld.shared.f32 	%f306, [_ZZ19forward_fixed_layerILj128EXadL_ZN30_INTERNAL_47a55643_4_k_cu_main16_activation_stubEfEEEvPKfS2_S2_jjPfjjjE7shrd_in+400];
	fma.rn.f32 	%f307, %f305, %f306, %f304;
	ld.global.nc.f32 	%f308, [%rd2+404];
	ld.shared.f32 	%f309, [_ZZ19forward_fixed_layerILj128EXadL_ZN30_INTERNAL_47a55643_4_k_cu_main16_activation_stubEfEEEvPKfS2_S2_jjPfjjjE7shrd_in+404];
	fma.rn.f32 	%f310, %f308, %f309, %f307;
	ld.global.nc.f32 	%f311, [%rd2+408];
	ld.shared.f32 	%f312, [_ZZ19forward_fixed_layerILj128EXadL_ZN30_INTERNAL_47a55643_4_k_cu_main16_activation_stubEfEEEvPKfS2_S2_jjPfjjjE7shrd_in+408];
	fma.rn.f32 	%f313, %f311, %f312, %f310;
	ld.global.nc.f32 	%f314, [%rd2+412];
	ld.shared.f32 	%f315, [_ZZ19forward_fixed_layerILj128EXadL_ZN30_INTERNAL_47a55643_4_k_cu_main16_activation_stubEfEEEvPKfS2_S2_jjPfjjjE7shrd_in+412];
	fma.rn.f32 	%f316, %f314, %f315, %f313;
	ld.global.nc.f32 	%f317, [%rd2+416];
	ld.shared.f32 	%f318, [_ZZ19forward_fixed_layerILj128EXadL_ZN30_INTERNAL_47a55643_4_k_cu_main16_activation_stubEfEEEvPKfS2_S2_jjPfjjjE7shrd_in+416];
	fma.rn.f32 	%f319, %f317, %f318, %f316;
	ld.global.nc.f32 	%f320, [%rd2+420];
	ld.shared.f32 	%f321, [_ZZ19forward_fixed_layerILj128EXadL_ZN30_INTERNAL_47a55643_4_k_cu_main16_activation_stubEfEEEvPKfS2_S2_jjPfjjjE7shrd_in+420];
	fma.rn.f32 	%f322, %f320, %f321, %f319;
	ld.global.nc.f32 	%f323, [%rd2+424];
	ld.shared.f32 	%f324, [_ZZ19forward_fixed_layerILj128EXadL_ZN30_INTERNAL_47a55643_4_k_cu_main16_activation_stubEfEEEvPKfS2_S2_jjPfjjjE7shrd_in+424];
	fma.rn.f32 	%f325, %f323, %f324, %f322;
	ld.global.nc.f32 	%f326, [%rd2+428];
	ld.shared.f32 	%f327, [_ZZ19forward_fixed_layerILj128EXadL_ZN30_INTERNAL_47a55643_4_k_cu_main16_activation_stubEfEEEvPKfS2_S2_jjPfjjjE7shrd_in+428];
	fma.rn.f32 	%f328, %f326, %f327, %f325;
	ld.global.nc.f32 	%f329, [%rd2+432];
	ld.shared.f32 	%f330, [_ZZ19forward_fixed_layerILj128EXadL_ZN30_INTERNAL_47a55643_4_k_cu_main16_activation_stubEfEEEvPKfS2_S2_jjPfjjjE7shrd_in+432];
	fma.rn.f32 	%f331, %f329, %f330, %f328;
	ld.global.nc.f32 	%f332, [%rd2+436];
	ld.shared.f32 	%f333, [_ZZ19forward_fixed_layerILj128EXadL_ZN30_INTERNAL_47a55643_4_k_cu_main16_activation_stubEfEEEvPKfS2_S2_jjPfjjjE7shrd_in+436];
	fma.rn.f32 	%f334, %f332, %f333, %f331;
	ld.global.nc.f32 	%f335, [%rd2+440];
	ld.shared.f32 	%f336, [_ZZ19forward_fixed_layerILj128EXadL_ZN30_INTERNAL_47a55643_4_k_cu_main16_activation_stubEfEEEvPKfS2_S2_jjPfjjjE7shrd_in+440];
	fma.rn.f32 	%f337, %f335, %f336, %f334;
	ld.global.nc.f32 	%f338, [%rd2+444];
	ld.shared.f32 	%f339, [_ZZ19forward_fixed_layerILj128EXadL_ZN30_INTERNAL_47a55643_4_k_cu_main16_activation_stubEfEEEvPKfS2_S2_jjPfjjjE7shrd_in+444];
	fma.rn.f32 	%f340, %f338, %f339, %f337;
	ld.global.nc.f32 	%f341, [%rd2+448];
	ld.shared.f32 	%f342, [_ZZ19forward_fixed_layerILj128EXadL_ZN30_INTERNAL_47a55643_4_k_cu_main16_activation_stubEfEEEvPKfS2_S2_jjPfjjjE7shrd_in+448];
	fma.rn.f32 	%f343, %f341, %f342, %f340;
	ld.global.nc.f32 	%f344, [%rd2+452];
	ld.shared.f32 	%f345, [_ZZ19forward_fixed_layerILj128EXadL_ZN30_INTERNAL_47a55643_4_k_cu_main16_activation_stubEfEEEvPKfS2_S2_jjPfjjjE7shrd_in+452];
	fma.rn.f32 	%f346, %f344, %f345, %f343;
	ld.global.nc.f32 	%f347, [%rd2+456];
	ld.shared.f32 	%f348, [_ZZ19forward_fixed_layerILj128EXadL_ZN30_INTERNAL_47a55643_4_k_cu_main16_activation_stubEfEEEvPKfS2_S2_jjPfjjjE7shrd_in+456];
	fma.rn.f32 	%f349, %f347, %f348, %f346;
	ld.global.nc.f32 	%f350, [%rd2+460];
	ld.shared.f32 	%f351, [_ZZ19forward_fixed_layerILj128EXadL_ZN30_INTERNAL_47a55643_4_k_cu_main16_activation_stubEfEEEvPKfS2_S2_jjPfjjjE7shrd_in+460];
	fma.rn.f32 	%f352, %f350, %f351, %f349;
	ld.global.nc.f32 	%f353, [%rd2+464];
	ld.shared.f32 	%f354, [_ZZ19forward_fixed_layerILj128EXadL_ZN30_INTERNAL_47a55643_4_k_cu_main16_activation_stubEfEEEvPKfS2_S2_jjPfjjjE7shrd_in+464];
	fma.rn.f32 	%f355, %f353, %f354, %f352;
	ld.global.nc.f32 	%f356, [%rd2+468];
	ld.shared.f32 	%f357, [_ZZ19forward_fixed_layerILj128EXadL_ZN30_INTERNAL_47a55643_4_k_cu_main16_activation_stubEfEEEvPKfS2_S2_jjPfjjjE7shrd_in+468];
	fma.rn.f32 	%f358, %f356, %f357, %f355;
	ld.global.nc.f32 	%f359, [%rd2+472];
	ld.shared.f32 	%f360, [_ZZ19forward_fixed_layerILj128EXadL_ZN30_INTERNAL_47a55643_4_k_cu_main16_activation_stubEfEEEvPKfS2_S2_jjPfjjjE7shrd_in+472];
	fma.rn.f32 	%f361, %f359, %f360, %f358;
	ld.global.nc.f32 	%f362, [%rd2+476];
	ld.shared.f32 	%f363, [_ZZ19forward_fixed_layerILj128EXadL_ZN30_INTERNAL_47a55643_4_k_cu_main16_activation_stubEfEEEvPKfS2_S2_jjPfjjjE7shrd_in+476];
	fma.rn.f32 	%f364, %f362, %f363, %f361;
	ld.global.nc.f32 	%f365, [%rd2+480];
	ld.shared.f32 	%f366, [_ZZ19forward_fixed_layerILj128EXadL_ZN30_INTERNAL_47a55643_4_k_cu_main16_activation_stubEfEEEvPKfS2_S2_jjPfjjjE7shrd_in+480];
	fma.rn.f32 	%f367, %f365, %f366, %f364;
	ld.global.nc.f32 	%f368, [%rd2+484];
	ld.shared.f32 	%f369, [_ZZ19forward_fixed_layerILj128EXadL_ZN30_INTERNAL_47a55643_4_k_cu_main16_activation_stubEfEEEvPKfS2_S2_jjPfjjjE7shrd_in+484];
	fma.rn.f32 	%f370, %f368, %f369, %f367;
	ld.global.nc.f32 	%f371, [%rd2+488];
	ld.shared.f32 	%f372, [_ZZ19forward_fixed_layerILj128EXadL_ZN30_INTERNAL_47a55643_4_k_cu_main16_activation_stubEfEEEvPKfS2_S2_jjPfjjjE7shrd_in+488];
	fma.rn.f32 	%f373, %f371, %f372, %f370;
	ld.global.nc.f32 	%f374, [%rd2+492];
	ld.shared.f32 	%f375, [_ZZ19forward_fixed_layerILj128EXadL_ZN30_INTERNAL_47a55643_4_k_cu_main16_activation_stubEfEEEvPKfS2_S2_jjPfjjjE7shrd_in+492];
	fma.rn.f32 	%f376, %f374, %f375, %f373;
	ld.global.nc.f32 	%f377, [%rd2+496];
	ld.shared.f32 	%f378, [_ZZ19forward_fixed_layerILj128EXadL_ZN30_INTERNAL_47a55643_4_k_cu_main16_activation_stubEfEEEvPKfS2_S2_jjPfjjjE7shrd_in+496];
	fma.rn.f32 	%f379, %f377, %f378, %f376;
	ld.global.nc.f32 	%f380, [%rd2+500];
	ld.shared.f32 	%f381, [_ZZ19forward_fixed_layerILj128EXadL_ZN30_INTERNAL_47a55643_4_k_cu_main16_activation_stubEfEEEvPKfS2_S2_jjPfjjjE7shrd_in+500];
	fma.rn.f32 	%f382, %f380, %f381, %f379;
	ld.global.nc.f32 	%f383, [%rd2+504];
	ld.shared.f32 	%f384, [_ZZ19forward_fixed_layerILj128EXadL_ZN30_INTERNAL_47a55643_4_k_cu_main16_activation_stubEfEEEvPKfS2_S2_jjPfjjjE7shrd_in+504];
	fma.rn.f32 	%f385, %f383, %f384, %f382;
	ld.global.nc.f32 	%f386, [%rd2+508];
	ld.shared.f32 	%f387, [_ZZ19forward_fixed_layerILj128EXadL_ZN30_INTERNAL_47a55643_4_k_cu_main16_activation_stubEfEEEvPKfS2_S2_jjPfjjjE7shrd_in+508];
	fma.rn.f32 	%f388, %f386, %f387, %f385;
	st.global.f32 	[%rd25], %f388;
	add.s64 	%rd26, %rd26, %rd4;
	add.s32 	%r18, %r18, 1;
	setp.ne.s32 	%p4, %r18, 0;
	add.s64 	%rd25, %rd25, %rd5;
	@%p4 bra 	$L__BB0_3;
$L__BB0_6:
	ret;

}


// ===== COMPILED SASS (sm_100) =====

	.target	sm_100

	.elftype	@"ET_EXEC"


//--------------------- .note.nv.tkinfo           --------------------------
	.section	.note.nv.tkinfo,"",@"SHT_NOTE"
	.sectionflags	@"SHF_NOTE_NV_TKINFO"
	.tkinfo
        /*0018*/ 	.word	0x00000002
        /*0030*/ 	.string	""
        /*0030*/ 	.string	"ptxas"
        /*0030*/ 	.string	"Cuda compilation tools, release 13.0, V13.0.88"
        /*0030*/ 	.string	"Build cuda_13.0.r13.0/compiler.36424714_0"
        /*0030*/ 	.string	"-arch sm_100 -m 64 "



//--------------------- .note.nv.cuinfo           --------------------------
	.section	.note.nv.cuinfo,"",@"SHT_NOTE"
	.sectionflags	@"SHF_NOTE_NV_CUINFO"
        /*0018*/ 	.short	0x0002
        /*001a*/ 	.short	0x0064
        /*001c*/ 	.short	0x0082
	.zero		2


//--------------------- .nv.info                  --------------------------
	.section	.nv.info,"",@"SHT_CUDA_INFO"
	.align	4


	//----- nvinfo : EIATTR_REGCOUNT
	.align		4
        /*0000*/ 	.byte	0x04, 0x2f
        /*0002*/ 	.short	(.L_10 - .L_9)
	.align		4
.L_9:
        /*0004*/ 	.word	index@(_Z19forward_fixed_layerILj128EXadL_ZN30_INTERNAL_47a55643_4_k_cu_main16_activation_stubEfEEEvPKfS2_S2_jjPfjjj)
        /*0008*/ 	.word	0x00000022


	//----- nvinfo : EIATTR_FRAME_SIZE
	.align		4
.L_10:
        /*000c*/ 	.byte	0x04, 0x11
        /*000e*/ 	.short	(.L_12 - .L_11)
	.align		4
.L_11:
        /*0010*/ 	.word	index@(_Z19forward_fixed_layerILj128EXadL_ZN30_INTERNAL_47a55643_4_k_cu_main16_activation_stubEfEEEvPKfS2_S2_jjPfjjj)
        /*0014*/ 	.word	0x00000000


	//----- nvinfo : EIATTR_MIN_STACK_SIZE
	.align		4
.L_12:
        /*0018*/ 	.byte	0x04, 0x12
        /*001a*/ 	.short	(.L_14 - .L_13)
	.align		4
.L_13:
        /*001c*/ 	.word	index@(_Z19forward_fixed_layerILj128EXadL_ZN30_INTERNAL_47a55643_4_k_cu_main16_activation_stubEfEEEvPKfS2_S2_jjPfjjj)
        /*0020*/ 	.word	0x00000000
.L_14:


//--------------------- .nv.compat                --------------------------
	.section	.nv.compat,"",@"SHT_CUDA_COMPAT_INFO"
	.align	4
        /*0000*/ 	.byte	0x02, 0x09, 0x00, 0x00, 0x02, 0x02, 0x01, 0x00, 0x02, 0x05, 0x05, 0x00, 0x03, 0x07, 0x01, 0x01
        /*0010*/ 	.byte	0x02, 0x03, 0x00, 0x00, 0x02, 0x06, 0x01, 0x00, 0x04, 0x0b, 0x08, 0x00, 0x09, 0x00, 0x00, 0x00
        /*0020*/ 	.byte	0x00, 0x00, 0x00, 0x00


//--------------------- .nv.info._Z19forward_fixed_layerILj128EXadL_ZN30_INTERNAL_47a55643_4_k_cu_main16_activation_stubEfEEEvPKfS2_S2_jjPfjjj --------------------------
	.section	.nv.info._Z19forward_fixed_layerILj128EXadL_ZN30_INTERNAL_47a55643_4_k_cu_main16_activation_stubEfEEEvPKfS2_S2_jjPfjjj,"",@"SHT_CUDA_INFO"
	.sectionflags	@""
	.align	4


	//----- nvinfo : EIATTR_CUDA_API_VERSION
	.align		4
        /*0000*/ 	.byte	0x04, 0x37
        /*0002*/ 	.short	(.L_16 - .L_15)
.L_15:
        /*0004*/ 	.word	0x00000082


	//----- nvinfo : EIATTR_KPARAM_INFO
	.align		4
.L_16:
        /*0008*/ 	.byte	0x04, 0x17
        /*000a*/ 	.short	(.L_18 - .L_17)
.L_17:
        /*000c*/ 	.word	0x00000000
        /*0010*/ 	.short	0x0008
        /*0012*/ 	.short	0x0030
        /*0014*/ 	.byte	0x00, 0xf0, 0x11, 0x00


	//----- nvinfo : EIATTR_KPARAM_INFO
	.align		4
.L_18:
        /*0018*/ 	.byte	0x04, 0x17
        /*001a*/ 	.short	(.L_20 - .L_19)
.L_19:
        /*001c*/ 	.word	0x00000000
        /*0020*/ 	.short	0x0007
        /*0022*/ 	.short	0x002c
        /*0024*/ 	.byte	0x00, 0xf0, 0x11, 0x00


	//----- nvinfo : EIATTR_KPARAM_INFO
	.align		4
.L_20:
        /*0028*/ 	.byte	0x04, 0x17
        /*002a*/ 	.short	(.L_22 - .L_21)
.L_21:
        /*002c*/ 	.word	0x00000000
        /*0030*/ 	.short	0x0006
        /*0032*/ 	.short	0x0028
        /*0034*/ 	.byte	0x00, 0xf0, 0x11, 0x00


	//----- nvinfo : EIATTR_KPARAM_INFO
	.align		4
.L_22:
        /*0038*/ 	.byte	0x04, 0x17
        /*003a*/ 	.short	(.L_24 - .L_23)
.L_23:
        /*003c*/ 	.word	0x00000000
        /*0040*/ 	.short	0x0005
        /*0042*/ 	.short	0x0020
        /*0044*/ 	.byte	0x00, 0xf5, 0x21, 0x00


	//----- nvinfo : EIATTR_KPARAM_INFO
	.align		4
.L_24:
        /*0048*/ 	.byte	0x04, 0x17
        /*004a*/ 	.short	(.L_26 - .L_25)
.L_25:
        /*004c*/ 	.word	0x00000000
        /*0050*/ 	.short	0x0004
        /*0052*/ 	.short	0x001c
        /*0054*/ 	.byte	0x00, 0xf0, 0x11, 0x00


	//----- nvinfo : EIATTR_KPARAM_INFO
	.align		4
.L_26:
        /*0058*/ 	.byte	0x04, 0x17
        /*005a*/ 	.short	(.L_28 - .L_27)
.L_27:
        /*005c*/ 	.word	0x00000000
        /*0060*/ 	.short	0x0003
        /*0062*/ 	.short	0x0018
        /*0064*/ 	.byte	0x00, 0xf0, 0x11, 0x00


	//----- nvinfo : EIATTR_KPARAM_INFO
	.align		4
.L_28:
        /*0068*/ 	.byte	0x04, 0x17
        /*006a*/ 	.short	(.L_30 - .L_29)
.L_29:
        /*006c*/ 	.word	0x00000000
        /*0070*/ 	.short	0x0002
        /*0072*/ 	.short	0x0010
        /*0074*/ 	.byte	0x00, 0xf5, 0x21, 0x00


	//----- nvinfo : EIATTR_KPARAM_INFO
	.align		4
.L_30:
        /*0078*/ 	.byte	0x04, 0x17
        /*007a*/ 	.short	(.L_32 - .L_31)
.L_31:
        /*007c*/ 	.word	0x00000000
        /*0080*/ 	.short	0x0001
        /*0082*/ 	.short	0x0008
        /*0084*/ 	.byte	0x00, 0xf5, 0x21, 0x00


	//----- nvinfo : EIATTR_KPARAM_INFO
	.align		4
.L_32:
        /*0088*/ 	.byte	0x04, 0x17
        /*008a*/ 	.short	(.L_34 - .L_33)
.L_33:
        /*008c*/ 	.word	0x00000000
        /*0090*/ 	.short	0x0000
        /*0092*/ 	.short	0x0000
        /*0094*/ 	.byte	0x00, 0xf5, 0x21, 0x00


	//----- nvinfo : EIATTR_SPARSE_MMA_MASK
	.align		4
.L_34:
        /*0098*/ 	.byte	0x03, 0x50
        /*009a*/ 	.short	0x0000


	//----- nvinfo : EIATTR_MAXREG_COUNT
	.align		4
        /*009c*/ 	.byte	0x03, 0x1b
        /*009e*/ 	.short	0x00ff


	//----- nvinfo : EIATTR_NUM_BARRIERS
	.align		4
        /*00a0*/ 	.byte	0x02, 0x4c
        /*00a2*/ 	.byte	0x01
	.zero		1


	//----- nvinfo : EIATTR_MERCURY_ISA_VERSION
	.align		4
        /*00a4*/ 	.byte	0x03, 0x5f
        /*00a6*/ 	.short	0x0101


	//----- nvinfo : EIATTR_VRC_CTA_INIT_COUNT
	.align		4
        /*00a8*/ 	.byte	0x02, 0x4a
	.zero		1
	.zero		1


	//----- nvinfo : EIATTR_EXIT_INSTR_OFFSETS
	.align		4
        /*00ac*/ 	.byte	0x04, 0x1c
        /*00ae*/ 	.short	(.L_36 - .L_35)


	//   ....[0]....
.L_35:
        /*00b0*/ 	.word	0x00000080


	//   ....[1]....
        /*00b4*/ 	.word	0x000000b0


	//   ....[2]....
        /*00b8*/ 	.word	0x00001560


	//----- nvinfo : EIATTR_CBANK_PARAM_SIZE
	.align		4
.L_36:
        /*00bc*/ 	.byte	0x03, 0x19
        /*00be*/ 	.short	0x0034


	//----- nvinfo : EIATTR_PARAM_CBANK
	.align		4
        /*00c0*/ 	.byte	0x04, 0x0a
        /*00c2*/ 	.short	(.L_38 - .L_37)
	.align		4
.L_37:
        /*00c4*/ 	.word	index@(.nv.constant0._Z19forward_fixed_layerILj128EXadL_ZN30_INTERNAL_47a55643_4_k_cu_main16_activation_stubEfEEEvPKfS2_S2_jjPfjjj)
        /*00c8*/ 	.short	0x0380
        /*00ca*/ 	.short	0x0034


	//----- nvinfo : EIATTR_SW_WAR
	.align		4
.L_38:
        /*00cc*/ 	.byte	0x04, 0x36
        /*00ce*/ 	.short	(.L_40 - .L_39)
.L_39:
        /*00d0*/ 	.word	0x00000008
.L_40:


//--------------------- .nv.callgraph             --------------------------
	.section	.nv.callgraph,"",@"SHT_CUDA_CALLGRAPH"
	.align	4
	.sectionentsize	8
	.align		4
        /*0000*/ 	.word	0x00000000
	.align		4
        /*0004*/ 	.word	0xffffffff
	.align		4
        /*0008*/ 	.word	0x00000000
	.align		4
        /*000c*/ 	.word	0xfffffffe
	.align		4
        /*0010*/ 	.word	0x00000000
	.align		4
        /*0014*/ 	.word	0xfffffffd
	.align		4
        /*0018*/ 	.word	0x00000000
	.align		4
        /*001c*/ 	.word	0xfffffffc


//--------------------- .nv.constant4             --------------------------
	.section	.nv.constant4,"a",@progbits
	.align	8
	.align		8
.nv.constant4:
        /*0000*/ 	.dword	precalc_xorwow_matrix
	.align		8
        /*0008*/ 	.dword	precalc_xorwow_offset_matrix
	.align		8
        /*0010*/ 	.dword	mrg32k3aM1
	.align		8
        /*0018*/ 	.dword	mrg32k3aM2
	.align		8
        /*0020*/ 	.dword	mrg32k3aM1SubSeq
	.align		8
        /*0028*/ 	.dword	mrg32k3aM2SubSeq
	.align		8
        /*0030*/ 	.dword	mrg32k3aM1Seq
	.align		8
        /*0038*/ 	.dword	mrg32k3aM2Seq


//--------------------- .nv.constant3             --------------------------
	.section	.nv.constant3,"a",@progbits
	.align	8
.nv.constant3:
	.type		__cr_lgamma_table,@object
	.size		__cr_lgamma_table,(.L_8 - __cr_lgamma_table)
__cr_lgamma_table:
        /*0000*/ 	.byte	0x00, 0x00, 0x00, 0x00, 0x00, 0x00, 0x00, 0x00, 0x00, 0x00, 0x00, 0x00, 0x00, 0x00, 0x00, 0x00
        /*0010*/ 	.byte	0xef, 0x39, 0xfa, 0xfe, 0x42, 0x2e, 0xe6, 0x3f, 0x02, 0x20, 0x2a, 0xfa, 0x0b, 0xab, 0xfc, 0x3f
        /*0020*/ 	.byte	0xf9, 0x2c, 0x92, 0x7c, 0xa7, 0x6c, 0x09, 0x40, 0xc9, 0x79, 0x44, 0x3c, 0x64, 0x26, 0x13, 0x40
        /*0030*/ 	.byte	0xca, 0x01, 0xcf, 0x3a, 0x27, 0x51, 0x1a, 0x40, 0x30, 0xcc, 0x2d, 0xf3, 0xe1, 0x0c, 0x21, 0x40
        /*0040*/ 	.byte	0x0d, 0xb7, 0xfc, 0x82, 0x8e, 0x35, 0x25, 0x40
.L_8:


//--------------------- .text._Z19forward_fixed_layerILj128EXadL_ZN30_INTERNAL_47a55643_4_k_cu_main16_activation_stubEfEEEvPKfS2_S2_jjPfjjj --------------------------
	.section	.text._Z19forward_fixed_layerILj128EXadL_ZN30_INTERNAL_47a55643_4_k_cu_main16_activation_stubEfEEEvPKfS2_S2_jjPfjjj,"ax",@progbits
	.align	128
.text._Z19forward_fixed_layerILj128EXadL_ZN30_INTERNAL_47a55643_4_k_cu_main16_activation_stubEfEEEvPKfS2_S2_jjPfjjj:
        .type           _Z19forward_fixed_layerILj128EXadL_ZN30_INTERNAL_47a55643_4_k_cu_main16_activation_stubEfEEEvPKfS2_S2_jjPfjjj,@function
        .size           _Z19forward_fixed_layerILj128EXadL_ZN30_INTERNAL_47a55643_4_k_cu_main16_activation_stubEfEEEvPKfS2_S2_jjPfjjj,(.L_x_2 - _Z19forward_fixed_layerILj128EXadL_ZN30_INTERNAL_47a55643_4_k_cu_main16_activation_stubEfEEEvPKfS2_S2_jjPfjjj)
        .other          _Z19forward_fixed_layerILj128EXadL_ZN30_INTERNAL_47a55643_4_k_cu_main16_activation_stubEfEEEvPKfS2_S2_jjPfjjj,@"STO_CUDA_ENTRY STV_DEFAULT"
_Z19forward_fixed_layerILj128EXadL_ZN30_INTERNAL_47a55643_4_k_cu_main16_activation_stubEfEEEvPKfS2_S2_jjPfjjj:
[----:B------:R-:W-:Y:S01]  /*0000*/  LDC R1, c[0x0][0x37c] ;  /* 0x0000df00ff017b82 */ /* 0x000fe20000000800 */
[----:B------:R-:W0:Y:S07]  /*0010*/  S2R R13, SR_TID.X ;  /* 0x00000000000d7919 */ /* 0x000e2e0000002100 */
[----:B------:R-:W0:Y:S01]  /*0020*/  S2UR UR4, SR_CTAID.X ;  /* 0x00000000000479c3 */ /* 0x000e220000002500 */
[----:B------:R-:W1:Y:S07]  /*0030*/  LDCU.64 UR6, c[0x0][0x3a8] ;  /* 0x00007500ff0677ac */ /* 0x000e6e0008000a00 */
[----:B------:R-:W0:Y:S02]  /*0040*/  LDC R0, c[0x0][0x360] ;  /* 0x0000d800ff007b82 */ /* 0x000e240000000800 */
[----:B0-----:R-:W-:-:S05]  /*0050*/  IMAD R0, R0, UR4, R13 ;  /* 0x0000000400007c24 */ /* 0x001fca000f8e020d */
[----:B-1----:R-:W-:-:S04]  /*0060*/  IADD3 R9, PT, PT, R0, UR7, RZ ;  /* 0x0000000700097c10 */ /* 0x002fc8000fffe0ff */
[----:B------:R-:W-:-:S13]  /*0070*/  ISETP.GE.U32.AND P0, PT, R9, UR6, PT ;  /* 0x0000000609007c0c */ /* 0x000fda000bf06070 */
[----:B------:R-:W-:Y:S05]  /*0080*/  @P0 EXIT ;  /* 0x000000000000094d */ /* 0x000fea0003800000 */
[----:B------:R-:W0:Y:S02]  /*0090*/  LDCU UR6, c[0x0][0x3b0] ;  /* 0x00007600ff0677ac */ /* 0x000e240008000800 */
[----:B0-----:R-:W-:-:S13]  /*00a0*/  ISETP.NE.AND P0, PT, RZ, UR6, PT ;  /* 0x00000006ff007c0c */ /* 0x001fda000bf05270 */
[----:B------:R-:W-:Y:S05]  /*00b0*/  @!P0 EXIT ;  /* 0x000000000000894d */ /* 0x000fea0003800000 */
[----:B------:R-:W0:Y:S01]  /*00c0*/  LDC.64 R14, c[0x0][0x398] ;  /* 0x0000e600ff0e7b82 */ /* 0x000e220000000a00 */
[----:B------:R-:W1:Y:S07]  /*00d0*/  LDCU.64 UR8, c[0x0][0x358] ;  /* 0x00006b00ff0877ac */ /* 0x000e6e0008000a00 */
[----:B------:R-:W2:Y:S08]  /*00e0*/  LDC.64 R2, c[0x0][0x380] ;  /* 0x0000e000ff027b82 */ /* 0x000eb00000000a00 */
[----:B------:R-:W3:Y:S08]  /*00f0*/  S2UR UR5, SR_CgaCtaId ;  /* 0x00000000000579c3 */ /* 0x000ef00000008800 */
[----:B------:R-:W4:Y:S08]  /*0100*/  LDC.64 R18, c[0x0][0x390] ;  /* 0x0000e400ff127b82 */ /* 0x000f300000000a00 */
[----:B------:R-:W4:Y:S08]  /*0110*/  LDC.64 R16, c[0x0][0x3a0] ;  /* 0x0000e800ff107b82 */ /* 0x000f300000000a00 */
[----:B------:R-:W4:Y:S01]  /*0120*/  LDC.64 R6, c[0x0][0x388] ;  /* 0x0000e200ff067b82 */ /* 0x000f220000000a00 */
[----:B0-----:R-:W-:Y:S01]  /*0130*/  IMAD.WIDE.U32 R4, R15, 0x4, RZ ;  /* 0x000000040f047825 */ /* 0x001fe200078e00ff */
[----:B------:R-:W-:-:S03]  /*0140*/  UMOV UR4, 0x400 ;  /* 0x0000040000047882 */ /* 0x000fc60000000000 */
[----:B--2---:R-:W-:-:S04]  /*0150*/  IMAD.WIDE.U32 R2, R9, 0x4, R2 ;  /* 0x0000000409027825 */ /* 0x004fc800078e0002 */
[----:B------:R-:W-:Y:S01]  /*0160*/  IMAD.WIDE.U32 R4, R13, 0x4, R4 ;  /* 0x000000040d047825 */ /* 0x000fe200078e0004 */
[----:B---3--:R-:W-:Y:S01]  /*0170*/  ULEA UR4, UR5, UR4, 0x18 ;  /* 0x0000000405047291 */ /* 0x008fe2000f8ec0ff */
[----:B------:R-:W-:Y:S01]  /*0180*/  ISETP.NE.AND P0, PT, R15, RZ, PT ;  /* 0x000000ff0f00720c */ /* 0x000fe20003f05270 */
[----:B-1----:R0:W5:Y:S01]  /*0190*/  LDG.E.CONSTANT R0, desc[UR8][R2.64] ;  /* 0x0000000802007981 */ /* 0x002162000c1e9900 */
[C---:B------:R-:W-:Y:S01]  /*01a0*/  IMAD R11, R9.reuse, R14, R15 ;  /* 0x0000000e090b7224 */ /* 0x040fe200078e020f */
[----:B----4-:R-:W-:Y:S01]  /*01b0*/  IADD3 R8, P1, PT, R4, R18, RZ ;  /* 0x0000001204087210 */ /* 0x010fe20007f3e0ff */
[----:B------:R-:W-:Y:S01]  /*01c0*/  UIADD3 UR5, UPT, UPT, -UR6, URZ, URZ ;  /* 0x000000ff06057290 */ /* 0x000fe2000fffe1ff */
[----:B------:R-:W-:Y:S02]  /*01d0*/  IMAD.WIDE.U32 R16, R9, 0x4, R16 ;  /* 0x0000000409107825 */ /* 0x000fe400078e0010 */
[----:B------:R-:W-:Y:S02]  /*01e0*/  IADD3.X R15, PT, PT, R5, R19, RZ, P1, !PT ;  /* 0x00000013050f7210 */ /* 0x000fe40000ffe4ff */
[----:B0-----:R-:W-:Y:S01]  /*01f0*/  LEA R2, R13, UR4, 0x2 ;  /* 0x000000040d027c11 */ /* 0x001fe2000f8e10ff */
[----:B------:R-:W-:-:S07]  /*0200*/  IMAD.WIDE.U32 R4, R11, 0x4, R6 ;  /* 0x000000040b047825 */ /* 0x000fce00078e0006 */
.L_x_0:
[----:B------:R-:W-:Y:S01]  /*0210*/  MOV R6, R8 ;  /* 0x0000000800067202 */ /* 0x000fe20000000f00 */
[----:B------:R-:W2:Y:S01]  /*0220*/  LDG.E.CONSTANT R18, desc[UR8][R4.64] ;  /* 0x0000000804127981 */ /* 0x000ea2000c1e9900 */
[----:B------:R-:W-:Y:S02]  /*0230*/  MOV R7, R15 ;  /* 0x0000000f00077202 */ /* 0x000fe40000000f00 */
[----:B-----5:R-:W-:Y:S01]  /*0240*/  MOV R3, R0 ;  /* 0x0000000000037202 */ /* 0x020fe20000000f00 */
[----:B------:R-:W3:Y:S04]  /*0250*/  LDG.E.CONSTANT R19, desc[UR8][R4.64+0x4] ;  /* 0x0000040804137981 */ /* 0x000ee8000c1e9900 */
[----:B------:R-:W4:Y:S04]  /*0260*/  LDG.E.CONSTANT R27, desc[UR8][R6.64] ;  /* 0x00000008061b7981 */ /* 0x000f28000c1e9900 */
[----:B------:R-:W2:Y:S04]  /*0270*/  @P0 LDG.E R3, desc[UR8][R16.64] ;  /* 0x0000000810030981 */ /* 0x000ea8000c1e1900 */
[----:B------:R-:W3:Y:S04]  /*0280*/  LDG.E.CONSTANT R25, desc[UR8][R4.64+0x8] ;  /* 0x0000080804197981 */ /* 0x000ee8000c1e9900 */
[----:B------:R-:W3:Y:S04]  /*0290*/  LDG.E.CONSTANT R28, desc[UR8][R4.64+0xc] ;  /* 0x00000c08041c7981 */ /* 0x000ee8000c1e9900 */
[----:B------:R-:W3:Y:S04]  /*02a0*/  LDG.E.CONSTANT R23, desc[UR8][R4.64+0x10] ;  /* 0x0000100804177981 */ /* 0x000ee8000c1e9900 */
[----:B------:R-:W3:Y:S04]  /*02b0*/  LDG.E.CONSTANT R24, desc[UR8][R4.64+0x14] ;  /* 0x0000140804187981 */ /* 0x000ee8000c1e9900 */
[----:B------:R-:W3:Y:S04]  /*02c0*/  LDG.E.CONSTANT R21, desc[UR8][R4.64+0x18] ;  /* 0x0000180804157981 */ /* 0x000ee8000c1e9900 */
[----:B------:R-:W3:Y:S01]  /*02d0*/  LDG.E.CONSTANT R22, desc[UR8][R4.64+0x1c] ;  /* 0x00001c0804167981 */ /* 0x000ee2000c1e9900 */
[----:B------:R-:W-:Y:S08]  /*02e0*/  BAR.SYNC.DEFER_BLOCKING 0x0 ;  /* 0x0000000000007b1d */ /* 0x000ff00000010000 */
[----:B------:R-:W0:Y:S01]  /*02f0*/  S2UR UR6, SR_CgaCtaId ;  /* 0x00000000000679c3 */ /* 0x000e220000008800 */
[----:B------:R-:W3:Y:S04]  /*0300*/  LDG.E.CONSTANT R15, desc[UR8][R4.64+0x20] ;  /* 0x00002008040f7981 */ /* 0x000ee8000c1e9900 */
[----:B------:R-:W3:Y:S04]  /*0310*/  LDG.E.CONSTANT R14, desc[UR8][R4.64+0x24] ;  /* 0x00002408040e7981 */ /* 0x000ee8000c1e9900 */
[----:B------:R-:W3:Y:S01]  /*0320*/  LDG.E.CONSTANT R26, desc[UR8][R4.64+0x28] ;  /* 0x00002808041a7981 */ /* 0x000ee2000c1e9900 */
[----:B------:R-:W-:-:S03]  /*0330*/  UMOV UR4, 0x400 ;  /* 0x0000040000047882 */ /* 0x000fc60000000000 */
[----:B------:R-:W3:Y:S04]  /*0340*/  LDG.E.CONSTANT R13, desc[UR8][R4.64+0x2c] ;  /* 0x00002c08040d7981 */ /* 0x000ee8000c1e9900 */
[----:B------:R-:W3:Y:S04]  /*0350*/  LDG.E.CONSTANT R12, desc[UR8][R4.64+0x30] ;  /* 0x00003008040c7981 */ /* 0x000ee8000c1e9900 */
[----:B------:R-:W3:Y:S01]  /*0360*/  LDG.E.CONSTANT R20, desc[UR8][R4.64+0x34] ;  /* 0x0000340804147981 */ /* 0x000ee2000c1e9900 */
[----:B0-----:R-:W-:-:S03]  /*0370*/  ULEA UR4, UR6, UR4, 0x18 ;  /* 0x0000000406047291 */ /* 0x001fc6000f8ec0ff */
[----:B------:R-:W3:Y:S04]  /*0380*/  LDG.E.CONSTANT R30, desc[UR8][R4.64+0x118] ;  /* 0x00011808041e7981 */ /* 0x000ee8000c1e9900 */
[----:B------:R-:W3:Y:S04]  /*0390*/  LDG.E.CONSTANT R29, desc[UR8][R4.64+0x124] ;  /* 0x00012408041d7981 */ /* 0x000ee8000c1e9900 */
[----:B------:R-:W3:Y:S04]  /*03a0*/  LDG.E.CONSTANT R31, desc[UR8][R4.64+0x15c] ;  /* 0x00015c08041f7981 */ /* 0x000ee8000c1e9900 */
[----:B----4-:R-:W-:Y:S01]  /*03b0*/  STS [R2], R27 ;  /* 0x0000001b02007388 */ /* 0x010fe20000000800 */
[----:B------:R-:W-:Y:S06]  /*03c0*/  BAR.SYNC.DEFER_BLOCKING 0x0 ;  /* 0x0000000000007b1d */ /* 0x000fec0000010000 */
[----:B------:R-:W2:Y:S02]  /*03d0*/  LDS.128 R8, [UR4] ;  /* 0x00000004ff087984 */ /* 0x000ea40008000c00 */
[----:B--2---:R-:W-:-:S02]  /*03e0*/  FFMA R8, R18, R8, R3 ;  /* 0x0000000812087223 */ /* 0x004fc40000000003 */
[----:B------:R-:W2:Y:S02]  /*03f0*/  LDG.E.CONSTANT R18, desc[UR8][R4.64+0x3c] ;  /* 0x00003c0804127981 */ /* 0x000ea4000c1e9900 */
[----:B---3--:R-:W-:Y:S02]  /*0400*/  FFMA R8, R19, R9, R8 ;  /* 0x0000000913087223 */ /* 0x008fe40000000008 */
[----:B------:R-:W3:Y:S02]  /*0410*/  LDG.E.CONSTANT R19, desc[UR8][R4.64+0x38] ;  /* 0x0000380804137981 */ /* 0x000ee4000c1e9900 */
[----:B------:R-:W-:Y:S02]  /*0420*/  FFMA R25, R25, R10, R8 ;  /* 0x0000000a19197223 */ /* 0x000fe40000000008 */
[----:B------:R-:W4:Y:S02]  /*0430*/  LDG.E.CONSTANT R3, desc[UR8][R4.64+0x40] ;  /* 0x0000400804037981 */ /* 0x000f24000c1e9900 */
[----:B------:R-:W-:-:S02]  /*0440*/  FFMA R28, R28, R11, R25 ;  /* 0x0000000b1c1c7223 */ /* 0x000fc40000000019 */
[----:B------:R-:W0:Y:S04]  /*0450*/  LDS.128 R8, [UR4+0x10] ;  /* 0x00001004ff087984 */ /* 0x000e280008000c00 */
[----:B------:R-:W4:Y:S01]  /*0460*/  LDG.E.CONSTANT R25, desc[UR8][R4.64+0x44] ;  /* 0x0000440804197981 */ /* 0x000f22000c1e9900 */
[----:B0-----:R-:W-:-:S04]  /*0470*/  FFMA R23, R23, R8, R28 ;  /* 0x0000000817177223 */ /* 0x001fc8000000001c */
[----:B------:R-:W-:Y:S02]  /*0480*/  FFMA R8, R24, R9, R23 ;  /* 0x0000000918087223 */ /* 0x000fe40000000017 */
[----:B------:R-:W4:Y:S02]  /*0490*/  LDG.E.CONSTANT R24, desc[UR8][R4.64+0x48] ;  /* 0x0000480804187981 */ /* 0x000f24000c1e9900 */
[----:B------:R-:W-:Y:S02]  /*04a0*/  FFMA R21, R21, R10, R8 ;  /* 0x0000000a15157223 */ /* 0x000fe40000000008 */
[----:B------:R-:W4:Y:S02]  /*04b0*/  LDG.E.CONSTANT R23, desc[UR8][R4.64+0x4c] ;  /* 0x00004c0804177981 */ /* 0x000f24000c1e9900 */
[----:B------:R-:W-:Y:S02]  /*04c0*/  FFMA R28, R22, R11, R21 ;  /* 0x0000000b161c7223 */ /* 0x000fe40000000015 */
[----:B------:R-:W0:Y:S04]  /*04d0*/  LDS.128 R8, [UR4+0x20] ;  /* 0x00002004ff087984 */ /* 0x000e280008000c00 */
[----:B------:R-:W4:Y:S04]  /*04e0*/  LDG.E.CONSTANT R22, desc[UR8][R4.64+0x50] ;  /* 0x0000500804167981 */ /* 0x000f28000c1e9900 */
[----:B------:R-:W4:Y:S01]  /*04f0*/  LDG.E.CONSTANT R21, desc[UR8][R4.64+0x54] ;  /* 0x0000540804157981 */ /* 0x000f22000c1e9900 */
[----:B0-----:R-:W-:-:S03]  /*0500*/  FFMA R15, R15, R8, R28 ;  /* 0x000000080f0f7223 */ /* 0x001fc6000000001c */
[----:B------:R-:W4:Y:S01]  /*0510*/  LDG.E.CONSTANT R28, desc[UR8][R4.64+0x128] ;  /* 0x00012808041c7981 */ /* 0x000f22000c1e9900 */
[----:B------:R-:W-:-:S03]  /*0520*/  FFMA R9, R14, R9, R15 ;  /* 0x000000090e097223 */ /* 0x000fc6000000000f */
[----:B------:R-:W4:Y:S01]  /*0530*/  LDG.E.CONSTANT R15, desc[UR8][R4.64+0x58] ;  /* 0x00005808040f7981 */ /* 0x000f22000c1e9900 */
[----:B------:R-:W-:-:S03]  /*0540*/  FFMA R10, R26, R10, R9 ;  /* 0x0000000a1a0a7223 */ /* 0x000fc60000000009 */
[----:B------:R-:W4:Y:S01]  /*0550*/  LDG.E.CONSTANT R14, desc[UR8][R4.64+0x5c] ;  /* 0x00005c08040e7981 */ /* 0x000f22000c1e9900 */
[----:B------:R-:W-:-:S03]  /*0560*/  FFMA R27, R13, R11, R10 ;  /* 0x0000000b0d1b7223 */ /* 0x000fc6000000000a */
[----:B------:R-:W0:Y:S04]  /*0570*/  LDS.128 R8, [UR4+0x30] ;  /* 0x00003004ff087984 */ /* 0x000e280008000c00 */
[----:B------:R-:W4:Y:S01]  /*0580*/  LDG.E.CONSTANT R13, desc[UR8][R4.64+0x60] ;  /* 0x00006008040d7981 */ /* 0x000f22000c1e9900 */
[----:B0-----:R-:W-:-:S03]  /*0590*/  FFMA R27, R12, R8, R27 ;  /* 0x000000080c1b7223 */ /* 0x001fc6000000001b */
[----:B------:R-:W4:Y:S01]  /*05a0*/  LDG.E.CONSTANT R12, desc[UR8][R4.64+0x64] ;  /* 0x00006408040c7981 */ /* 0x000f22000c1e9900 */
[----:B------:R-:W-:-:S03]  /*05b0*/  FFMA R8, R20, R9, R27 ;  /* 0x0000000914087223 */ /* 0x000fc6000000001b */
[----:B------:R-:W4:Y:S04]  /*05c0*/  LDG.E.CONSTANT R20, desc[UR8][R4.64+0x68] ;  /* 0x0000680804147981 */ /* 0x000f28000c1e9900 */
[----:B------:R-:W4:Y:S01]  /*05d0*/  LDG.E.CONSTANT R27, desc[UR8][R4.64+0x7c] ;  /* 0x00007c08041b7981 */ /* 0x000f22000c1e9900 */
[----:B---3--:R-:W-:-:S03]  /*05e0*/  FFMA R9, R19, R10, R8 ;  /* 0x0000000a13097223 */ /* 0x008fc60000000008 */
[----:B------:R-:W3:Y:S01]  /*05f0*/  LDG.E.CONSTANT R19, desc[UR8][R4.64+0x6c] ;  /* 0x00006c0804137981 */ /* 0x000ee2000c1e9900 */
[----:B--2---:R-:W-:-:S03]  /*0600*/  FFMA R26, R18, R11, R9 ;  /* 0x0000000b121a7223 */ /* 0x004fc60000000009 */
[----:B------:R-:W2:Y:S04]  /*0610*/  LDG.E.CONSTANT R18, desc[UR8][R4.64+0x70] ;  /* 0x0000700804127981 */ /* 0x000ea8000c1e9900 */
[----:B------:R-:W4:Y:S02]  /*0620*/  LDS.128 R8, [UR4+0x40] ;  /* 0x00004004ff087984 */ /* 0x000f240008000c00 */
[----:B----4-:R-:W-:Y:S02]  /*0630*/  FFMA R8, R3, R8, R26 ;  /* 0x0000000803087223 */ /* 0x010fe4000000001a */
[----:B------:R-:W4:Y:S02]  /*0640*/  LDG.E.CONSTANT R3, desc[UR8][R4.64+0x74] ;  /* 0x0000740804037981 */ /* 0x000f24000c1e9900 */
[----:B------:R-:W-:-:S02]  /*0650*/  FFMA R9, R25, R9, R8 ;  /* 0x0000000919097223 */ /* 0x000fc40000000008 */
[----:B------:R-:W4:Y:S02]  /*0660*/  LDG.E.CONSTANT R25, desc[UR8][R4.64+0x78] ;  /* 0x0000780804197981 */ /* 0x000f24000c1e9900 */
[----:B------:R-:W-:Y:S02]  /*0670*/  FFMA R10, R24, R10, R9 ;  /* 0x0000000a180a7223 */ /* 0x000fe40000000009 */
[----:B------:R-:W4:Y:S02]  /*0680*/  LDG.E.CONSTANT R24, desc[UR8][R4.64+0x80] ;  /* 0x0000800804187981 */ /* 0x000f24000c1e9900 */
[----:B------:R-:W-:Y:S02]  /*0690*/  FFMA R23, R23, R11, R10 ;  /* 0x0000000b17177223 */ /* 0x000fe4000000000a */
[----:B------:R-:W0:Y:S02]  /*06a0*/  LDS.128 R8, [UR4+0x50] ;  /* 0x00005004ff087984 */ /* 0x000e240008000c00 */
[----:B0-----:R-:W-:-:S02]  /*06b0*/  FFMA R8, R22, R8, R23 ;  /* 0x0000000816087223 */ /* 0x001fc40000000017 */
[----:B------:R-:W4:Y:S02]  /*06c0*/  LDG.E.CONSTANT R23, desc[UR8][R4.64+0x84] ;  /* 0x0000840804177981 */ /* 0x000f24000c1e9900 */
[----:B------:R-:W-:Y:S02]  /*06d0*/  FFMA R8, R21, R9, R8 ;  /* 0x0000000915087223 */ /* 0x000fe40000000008 */
[----:B------:R-:W4:Y:S02]  /*06e0*/  LDG.E.CONSTANT R22, desc[UR8][R4.64+0x88] ;  /* 0x0000880804167981 */ /* 0x000f24000c1e9900 */
[----:B------:R-:W-:Y:S02]  /*06f0*/  FFMA R9, R15, R10, R8 ;  /* 0x0000000a0f097223 */ /* 0x000fe40000000008 */
[----:B------:R-:W4:Y:S02]  /*0700*/  LDG.E.CONSTANT R15, desc[UR8][R4.64+0x8c] ;  /* 0x00008c08040f7981 */ /* 0x000f24000c1e9900 */
[----:B------:R-:W-:-:S02]  /*0710*/  FFMA R26, R14, R11, R9 ;  /* 0x0000000b0e1a7223 */ /* 0x000fc40000000009 */
[----:B------:R-:W0:Y:S04]  /*0720*/  LDS.128 R8, [UR4+0x60] ;  /* 0x00006004ff087984 */ /* 0x000e280008000c00 */
[----:B------:R-:W4:Y:S01]  /*0730*/  LDG.E.CONSTANT R14, desc[UR8][R4.64+0x90] ;  /* 0x00009008040e7981 */ /* 0x000f22000c1e9900 */
[----:B0-----:R-:W-:-:S03]  /*0740*/  FFMA R21, R13, R8, R26 ;  /* 0x000000080d157223 */ /* 0x001fc6000000001a */
[----:B------:R-:W4:Y:S01]  /*0750*/  LDG.E.CONSTANT R13, desc[UR8][R4.64+0x94] ;  /* 0x00009408040d7981 */ /* 0x000f22000c1e9900 */
[----:B------:R-:W-:-:S03]  /*0760*/  FFMA R9, R12, R9, R21 ;  /* 0x000000090c097223 */ /* 0x000fc60000000015 */
[----:B------:R-:W4:Y:S04]  /*0770*/  LDG.E.CONSTANT R12, desc[UR8][R4.64+0x98] ;  /* 0x00009808040c7981 */ /* 0x000f28000c1e9900 */
[----:B------:R-:W4:Y:S01]  /*0780*/  LDG.E.CONSTANT R26, desc[UR8][R4.64+0x9c] ;  /* 0x00009c08041a7981 */ /* 0x000f22000c1e9900 */
[----:B------:R-:W-:-:S03]  /*0790*/  FFMA R10, R20, R10, R9 ;  /* 0x0000000a140a7223 */ /* 0x000fc60000000009 */
[----:B------:R-:W4:Y:S01]  /*07a0*/  LDG.E.CONSTANT R20, desc[UR8][R4.64+0xa4] ;  /* 0x0000a40804147981 */ /* 0x000f22000c1e9900 */
[----:B---3--:R-:W-:-:S03]  /*07b0*/  FFMA R21, R19, R11, R10 ;  /* 0x0000000b13157223 */ /* 0x008fc6000000000a */
[----:B------:R-:W2:Y:S04]  /*07c0*/  LDS.128 R8, [UR4+0x70] ;  /* 0x00007004ff087984 */ /* 0x000ea80008000c00 */
[----:B------:R-:W3:Y:S01]  /*07d0*/  LDG.E.CONSTANT R19, desc[UR8][R4.64+0xa0] ;  /* 0x0000a00804137981 */ /* 0x000ee2000c1e9900 */
[----:B--2---:R-:W-:-:S03]  /*07e0*/  FFMA R8, R18, R8, R21 ;  /* 0x0000000812087223 */ /* 0x004fc60000000015 */
[----:B------:R-:W2:Y:S04]  /*07f0*/  LDG.E.CONSTANT R21, desc[UR8][R4.64+0xa8] ;  /* 0x0000a80804157981 */ /* 0x000ea8000c1e9900 */
[----:B------:R-:W2:Y:S01]  /*0800*/  LDG.E.CONSTANT R18, desc[UR8][R4.64+0xac] ;  /* 0x0000ac0804127981 */ /* 0x000ea2000c1e9900 */
[----:B----4-:R-:W-:-:S03]  /*0810*/  FFMA R8, R3, R9, R8 ;  /* 0x0000000903087223 */ /* 0x010fc60000000008 */
[----:B------:R-:W4:Y:S01]  /*0820*/  LDG.E.CONSTANT R3, desc[UR8][R4.64+0xb0] ;  /* 0x0000b00804037981 */ /* 0x000f22000c1e9900 */
[----:B------:R-:W-:-:S03]  /*0830*/  FFMA R8, R25, R10, R8 ;  /* 0x0000000a19087223 */ /* 0x000fc60000000008 */
[----:B------:R-:W4:Y:S01]  /*0840*/  LDG.E.CONSTANT R25, desc[UR8][R4.64+0xb4] ;  /* 0x0000b40804197981 */ /* 0x000f22000c1e9900 */
[----:B------:R-:W-:-:S03]  /*0850*/  FFMA R27, R27, R11, R8 ;  /* 0x0000000b1b1b7223 */ /* 0x000fc60000000008 */
[----:B------:R-:W0:Y:S02]  /*0860*/  LDS.128 R8, [UR4+0x80] ;  /* 0x00008004ff087984 */ /* 0x000e240008000c00 */
[----:B0-----:R-:W-:Y:S02]  /*0870*/  FFMA R8, R24, R8, R27 ;  /* 0x0000000818087223 */ /* 0x001fe4000000001b */
[----:B------:R-:W4:Y:S02]  /*0880*/  LDG.E.CONSTANT R24, desc[UR8][R4.64+0xb8] ;  /* 0x0000b80804187981 */ /* 0x000f24000c1e9900 */
[----:B------:R-:W-:Y:S02]  /*0890*/  FFMA R9, R23, R9, R8 ;  /* 0x0000000917097223 */ /* 0x000fe40000000008 */
[----:B------:R-:W4:Y:S02]  /*08a0*/  LDG.E.CONSTANT R23, desc[UR8][R4.64+0xbc] ;  /* 0x0000bc0804177981 */ /* 0x000f24000c1e9900 */
[----:B------:R-:W-:-:S02]  /*08b0*/  FFMA R10, R22, R10, R9 ;  /* 0x0000000a160a7223 */ /* 0x000fc40000000009 */
[----:B------:R-:W4:Y:S02]  /*08c0*/  LDG.E.CONSTANT R22, desc[UR8][R4.64+0xc0] ;  /* 0x0000c00804167981 */ /* 0x000f24000c1e9900 */
[----:B------:R-:W-:Y:S02]  /*08d0*/  FFMA R15, R15, R11, R10 ;  /* 0x0000000b0f0f7223 */ /* 0x000fe4000000000a */
[----:B------:R-:W0:Y:S02]  /*08e0*/  LDS.128 R8, [UR4+0x90] ;  /* 0x00009004ff087984 */ /* 0x000e240008000c00 */
[----:B0-----:R-:W-:Y:S02]  /*08f0*/  FFMA R8, R14, R8, R15 ;  /* 0x000000080e087223 */ /* 0x001fe4000000000f */
[----:B------:R-:W4:Y:S02]  /*0900*/  LDG.E.CONSTANT R15, desc[UR8][R4.64+0xc4] ;  /* 0x0000c408040f7981 */ /* 0x000f24000c1e9900 */
[----:B------:R-:W-:-:S02]  /*0910*/  FFMA R9, R13, R9, R8 ;  /* 0x000000090d097223 */ /* 0x000fc40000000008 */
[----:B------:R-:W4:Y:S02]  /*0920*/  LDG.E.CONSTANT R14, desc[UR8][R4.64+0xc8] ;  /* 0x0000c808040e7981 */ /* 0x000f24000c1e9900 */
[----:B------:R-:W-:Y:S02]  /*0930*/  FFMA R9, R12, R10, R9 ;  /* 0x0000000a0c097223 */ /* 0x000fe40000000009 */
[----:B------:R-:W4:Y:S02]  /*0940*/  LDG.E.CONSTANT R13, desc[UR8][R4.64+0xcc] ;  /* 0x0000cc08040d7981 */ /* 0x000f24000c1e9900 */
[----:B------:R-:W-:Y:S02]  /*0950*/  FFMA R26, R26, R11, R9 ;  /* 0x0000000b1a1a7223 */ /* 0x000fe40000000009 */
[----:B------:R-:W3:Y:S04]  /*0960*/  LDS.128 R8, [UR4+0xa0] ;  /* 0x0000a004ff087984 */ /* 0x000ee80008000c00 */
[----:B------:R-:W4:Y:S01]  /*0970*/  LDG.E.CONSTANT R12, desc[UR8][R4.64+0xd0] ;  /* 0x0000d008040c7981 */ /* 0x000f22000c1e9900 */
[----:B---3--:R-:W-:-:S03]  /*0980*/  FFMA R27, R19, R8, R26 ;  /* 0x00000008131b7223 */ /* 0x008fc6000000001a */
[----:B------:R-:W3:Y:S01]  /*0990*/  LDG.E.CONSTANT R19, desc[UR8][R4.64+0xd4] ;  /* 0x0000d40804137981 */ /* 0x000ee2000c1e9900 */
[----:B------:R-:W-:-:S03]  /*09a0*/  FFMA R8, R20, R9, R27 ;  /* 0x0000000914087223 */ /* 0x000fc6000000001b */
[----:B------:R-:W3:Y:S01]  /*09b0*/  LDG.E.CONSTANT R20, desc[UR8][R4.64+0xd8] ;  /* 0x0000d80804147981 */ /* 0x000ee2000c1e9900 */
[----:B--2---:R-:W-:-:S03]  /*09c0*/  FFMA R9, R21, R10, R8 ;  /* 0x0000000a15097223 */ /* 0x004fc60000000008 */
[----:B------:R-:W2:Y:S01]  /*09d0*/  LDG.E.CONSTANT R21, desc[UR8][R4.64+0xdc] ;  /* 0x0000dc0804157981 */ /* 0x000ea2000c1e9900 */
[----:B------:R-:W-:-:S03]  /*09e0*/  FFMA R26, R18, R11, R9 ;  /* 0x0000000b121a7223 */ /* 0x000fc60000000009 */
        /* <DEDUP_REMOVED lines=9> */
[----:B------:R-:W0:Y:S04]  /*0a80*/  LDS.128 R8, [UR4+0xc0] ;  /* 0x0000c004ff087984 */ /* 0x000e280008000c00 */
[----:B------:R-:W4:Y:S01]  /*0a90*/  LDG.E.CONSTANT R24, desc[UR8][R4.64+0xf0] ;  /* 0x0000f00804187981 */ /* 0x000f22000c1e9900 */
[----:B0-----:R-:W-:-:S03]  /*0aa0*/  FFMA R8, R22, R8, R23 ;  /* 0x0000000816087223 */ /* 0x001fc60000000017 */
[----:B------:R-:W4:Y:S04]  /*0ab0*/  LDG.E.CONSTANT R23, desc[UR8][R4.64+0xf4] ;  /* 0x0000f40804177981 */ /* 0x000f28000c1e9900 */
[----:B------:R-:W4:Y:S01]  /*0ac0*/  LDG.E.CONSTANT R22, desc[UR8][R4.64+0xf8] ;  /* 0x0000f80804167981 */ /* 0x000f22000c1e9900 */
[----:B------:R-:W-:-:S03]  /*0ad0*/  FFMA R9, R15, R9, R8 ;  /* 0x000000090f097223 */ /* 0x000fc60000000008 */
[----:B------:R-:W4:Y:S01]  /*0ae0*/  LDG.E.CONSTANT R15, desc[UR8][R4.64+0xfc] ;  /* 0x0000fc08040f7981 */ /* 0x000f22000c1e9900 */
[----:B------:R-:W-:-:S03]  /*0af0*/  FFMA R10, R14, R10, R9 ;  /* 0x0000000a0e0a7223 */ /* 0x000fc60000000009 */
[----:B------:R-:W4:Y:S01]  /*0b00*/  LDG.E.CONSTANT R14, desc[UR8][R4.64+0x100] ;  /* 0x00010008040e7981 */ /* 0x000f22000c1e9900 */
[----:B------:R-:W-:-:S03]  /*0b10*/  FFMA R13, R13, R11, R10 ;  /* 0x0000000b0d0d7223 */ /* 0x000fc6000000000a */
[----:B------:R-:W0:Y:S02]  /*0b20*/  LDS.128 R8, [UR4+0xd0] ;  /* 0x0000d004ff087984 */ /* 0x000e240008000c00 */
[----:B0-----:R-:W-:Y:S02]  /*0b30*/  FFMA R8, R12, R8, R13 ;  /* 0x000000080c087223 */ /* 0x001fe4000000000d */
[----:B------:R-:W4:Y:S04]  /*0b40*/  LDG.E.CONSTANT R13, desc[UR8][R4.64+0x104] ;  /* 0x00010408040d7981 */ /* 0x000f28000c1e9900 */
[----:B------:R-:W4:Y:S01]  /*0b50*/  LDG.E.CONSTANT R12, desc[UR8][R4.64+0x108] ;  /* 0x00010808040c7981 */ /* 0x000f22000c1e9900 */
[----:B---3--:R-:W-:-:S03]  /*0b60*/  FFMA R9, R19, R9, R8 ;  /* 0x0000000913097223 */ /* 0x008fc60000000008 */
[----:B------:R-:W3:Y:S01]  /*0b70*/  LDG.E.CONSTANT R19, desc[UR8][R4.64+0x10c] ;  /* 0x00010c0804137981 */ /* 0x000ee2000c1e9900 */
[----:B------:R-:W-:-:S03]  /*0b80*/  FFMA R10, R20, R10, R9 ;  /* 0x0000000a140a7223 */ /* 0x000fc60000000009 */
[----:B------:R-:W3:Y:S01]  /*0b90*/  LDG.E.CONSTANT R20, desc[UR8][R4.64+0x11c] ;  /* 0x00011c0804147981 */ /* 0x000ee2000c1e9900 */
[----:B--2---:R-:W-:-:S03]  /*0ba0*/  FFMA R27, R21, R11, R10 ;  /* 0x0000000b151b7223 */ /* 0x004fc6000000000a */
[----:B------:R-:W0:Y:S04]  /*0bb0*/  LDS.128 R8, [UR4+0xe0] ;  /* 0x0000e004ff087984 */ /* 0x000e280008000c00 */
[----:B------:R-:W2:Y:S01]  /*0bc0*/  LDG.E.CONSTANT R21, desc[UR8][R4.64+0x110] ;  /* 0x0001100804157981 */ /* 0x000ea2000c1e9900 */
[----:B0-----:R-:W-:-:S03]  /*0bd0*/  FFMA R8, R18, R8, R27 ;  /* 0x0000000812087223 */ /* 0x001fc6000000001b */
[----:B------:R-:W2:Y:S04]  /*0be0*/  LDG.E.CONSTANT R18, desc[UR8][R4.64+0x114] ;  /* 0x0001140804127981 */ /* 0x000ea8000c1e9900 */
[----:B------:R-:W2:Y:S01]  /*0bf0*/  LDG.E.CONSTANT R27, desc[UR8][R4.64+0x130] ;  /* 0x00013008041b7981 */ /* 0x000ea2000c1e9900 */
[----:B----4-:R-:W-:-:S03]  /*0c00*/  FFMA R8, R3, R9, R8 ;  /* 0x0000000903087223 */ /* 0x010fc60000000008 */
[----:B------:R-:W4:Y:S01]  /*0c10*/  LDG.E.CONSTANT R3, desc[UR8][R4.64+0x120] ;  /* 0x0001200804037981 */ /* 0x000f22000c1e9900 */
[----:B------:R-:W-:-:S04]  /*0c20*/  FFMA R25, R25, R10, R8 ;  /* 0x0000000a19197223 */ /* 0x000fc80000000008 */
[----:B------:R-:W-:Y:S02]  /*0c30*/  FFMA R25, R26, R11, R25 ;  /* 0x0000000b1a197223 */ /* 0x000fe40000000019 */
[----:B------:R-:W0:Y:S04]  /*0c40*/  LDS.128 R8, [UR4+0xf0] ;  /* 0x0000f004ff087984 */ /* 0x000e280008000c00 */
        /* <DEDUP_REMOVED lines=10> */
[----:B0-----:R-:W-:-:S04]  /*0cf0*/  FFMA R8, R14, R8, R15 ;  /* 0x000000080e087223 */ /* 0x001fc8000000000f */
[----:B------:R-:W-:-:S04]  /*0d00*/  FFMA R9, R13, R9, R8 ;  /* 0x000000090d097223 */ /* 0x000fc80000000008 */
[----:B------:R-:W-:Y:S02]  /*0d10*/  FFMA R10, R12, R10, R9 ;  /* 0x0000000a0c0a7223 */ /* 0x000fe40000000009 */
[----:B------:R-:W2:Y:S02]  /*0d20*/  LDS.128 R12, [UR4+0x110] ;  /* 0x00011004ff0c7984 */ /* 0x000ea40008000c00 */
[----:B---3--:R-:W-:Y:S02]  /*0d30*/  FFMA R10, R19, R11, R10 ;  /* 0x0000000b130a7223 */ /* 0x008fe4000000000a */
[----:B------:R-:W3:Y:S02]  /*0d40*/  LDG.E.CONSTANT R19, desc[UR8][R4.64+0x13c] ;  /* 0x00013c0804137981 */ /* 0x000ee4000c1e9900 */
[----:B--2---:R-:W-:Y:S02]  /*0d50*/  FFMA R9, R21, R12, R10 ;  /* 0x0000000c15097223 */ /* 0x004fe4000000000a */
[----:B------:R-:W2:Y:S02]  /*0d60*/  LDG.E.CONSTANT R21, desc[UR8][R4.64+0x148] ;  /* 0x0001480804157981 */ /* 0x000ea4000c1e9900 */
[----:B------:R-:W-:-:S02]  /*0d70*/  FFMA R9, R18, R13, R9 ;  /* 0x0000000d12097223 */ /* 0x000fc40000000009 */
[----:B------:R-:W2:Y:S02]  /*0d80*/  LDG.E.CONSTANT R18, desc[UR8][R4.64+0x150] ;  /* 0x0001500804127981 */ /* 0x000ea4000c1e9900 */
[----:B------:R-:W-:Y:S02]  /*0d90*/  FFMA R9, R30, R14, R9 ;  /* 0x0000000e1e097223 */ /* 0x000fe40000000009 */
[----:B------:R-:W2:Y:S02]  /*0da0*/  LDG.E.CONSTANT R30, desc[UR8][R4.64+0x158] ;  /* 0x00015808041e7981 */ /* 0x000ea4000c1e9900 */
[----:B------:R-:W-:Y:S02]  /*0db0*/  FFMA R12, R20, R15, R9 ;  /* 0x0000000f140c7223 */ /* 0x000fe40000000009 */
[----:B------:R-:W2:Y:S04]  /*0dc0*/  LDG.E.CONSTANT R20, desc[UR8][R4.64+0x14c] ;  /* 0x00014c0804147981 */ /* 0x000ea8000c1e9900 */
[----:B------:R-:W4:Y:S02]  /*0dd0*/  LDS.128 R8, [UR4+0x120] ;  /* 0x00012004ff087984 */ /* 0x000f240008000c00 */
[----:B----4-:R-:W-:-:S02]  /*0de0*/  FFMA R8, R3, R8, R12 ;  /* 0x0000000803087223 */ /* 0x010fc4000000000c */
[----:B------:R-:W4:Y:S04]  /*0df0*/  LDG.E.CONSTANT R3, desc[UR8][R4.64+0x154] ;  /* 0x0001540804037981 */ /* 0x000f28000c1e9900 */
[----:B------:R-:W0:Y:S01]  /*0e00*/  LDS.128 R12, [UR4+0x130] ;  /* 0x00013004ff0c7984 */ /* 0x000e220008000c00 */
[----:B------:R-:W-:-:S03]  /*0e10*/  FFMA R9, R29, R9, R8 ;  /* 0x000000091d097223 */ /* 0x000fc60000000008 */
[----:B------:R-:W4:Y:S01]  /*0e20*/  LDG.E.CONSTANT R29, desc[UR8][R4.64+0x168] ;  /* 0x00016808041d7981 */ /* 0x000f22000c1e9900 */
[----:B------:R-:W-:-:S03]  /*0e30*/  FFMA R10, R28, R10, R9 ;  /* 0x0000000a1c0a7223 */ /* 0x000fc60000000009 */
[----:B------:R-:W4:Y:S01]  /*0e40*/  LDG.E.CONSTANT R28, desc[UR8][R4.64+0x178] ;  /* 0x00017808041c7981 */ /* 0x000f22000c1e9900 */
[----:B------:R-:W-:-:S03]  /*0e50*/  FFMA R10, R23, R11, R10 ;  /* 0x0000000b170a7223 */ /* 0x000fc6000000000a */
[----:B------:R-:W4:Y:S01]  /*0e60*/  LDG.E.CONSTANT R23, desc[UR8][R4.64+0x160] ;  /* 0x0001600804177981 */ /* 0x000f22000c1e9900 */
[----:B0-----:R-:W-:-:S03]  /*0e70*/  FFMA R9, R27, R12, R10 ;  /* 0x0000000c1b097223 */ /* 0x001fc6000000000a */
[----:B------:R-:W4:Y:S01]  /*0e80*/  LDG.E.CONSTANT R27, desc[UR8][R4.64+0x164] ;  /* 0x00016408041b7981 */ /* 0x000f22000c1e9900 */
[----:B------:R-:W-:-:S03]  /*0e90*/  FFMA R9, R26, R13, R9 ;  /* 0x0000000d1a097223 */ /* 0x000fc60000000009 */
[----:B------:R-:W4:Y:S01]  /*0ea0*/  LDG.E.CONSTANT R26, desc[UR8][R4.64+0x174] ;  /* 0x00017408041a7981 */ /* 0x000f22000c1e9900 */
[----:B------:R-:W-:-:S03]  /*0eb0*/  FFMA R14, R22, R14, R9 ;  /* 0x0000000e160e7223 */ /* 0x000fc60000000009 */
[----:B------:R-:W0:Y:S04]  /*0ec0*/  LDS.128 R8, [UR4+0x140] ;  /* 0x00014004ff087984 */ /* 0x000e280008000c00 */
[----:B------:R-:W4:Y:S01]  /*0ed0*/  LDG.E.CONSTANT R22, desc[UR8][R4.64+0x16c] ;  /* 0x00016c0804167981 */ /* 0x000f22000c1e9900 */
[----:B---3--:R-:W-:-:S03]  /*0ee0*/  FFMA R14, R19, R15, R14 ;  /* 0x0000000f130e7223 */ /* 0x008fc6000000000e */
[----:B------:R-:W3:Y:S01]  /*0ef0*/  LDG.E.CONSTANT R19, desc[UR8][R4.64+0x170] ;  /* 0x0001700804137981 */ /* 0x000ee2000c1e9900 */
[----:B0-----:R-:W-:-:S03]  /*0f00*/  FFMA R25, R25, R8, R14 ;  /* 0x0000000819197223 */ /* 0x001fc6000000000e */
[----:B------:R-:W0:Y:S01]  /*0f10*/  LDS.128 R12, [UR4+0x150] ;  /* 0x00015004ff0c7984 */ /* 0x000e220008000c00 */
[----:B------:R-:W-:-:S03]  /*0f20*/  FFMA R24, R24, R9, R25 ;  /* 0x0000000918187223 */ /* 0x000fc60000000019 */
[----:B------:R-:W3:Y:S01]  /*0f30*/  LDG.E.CONSTANT R25, desc[UR8][R4.64+0x184] ;  /* 0x0001840804197981 */ /* 0x000ee2000c1e9900 */
[----:B--2---:R-:W-:-:S03]  /*0f40*/  FFMA R21, R21, R10, R24 ;  /* 0x0000000a15157223 */ /* 0x004fc60000000018 */
[----:B------:R-:W2:Y:S01]  /*0f50*/  LDG.E.CONSTANT R24, desc[UR8][R4.64+0x188] ;  /* 0x0001880804187981 */ /* 0x000ea2000c1e9900 */
[----:B------:R-:W-:-:S03]  /*0f60*/  FFMA R11, R20, R11, R21 ;  /* 0x0000000b140b7223 */ /* 0x000fc60000000015 */
[----:B------:R-:W2:Y:S04]  /*0f70*/  LDG.E.CONSTANT R20, desc[UR8][R4.64+0x17c] ;  /* 0x00017c0804147981 */ /* 0x000ea8000c1e9900 */
[----:B------:R-:W2:Y:S01]  /*0f80*/  LDG.E.CONSTANT R21, desc[UR8][R4.64+0x180] ;  /* 0x0001800804157981 */ /* 0x000ea2000c1e9900 */
[----:B0-----:R-:W-:-:S03]  /*0f90*/  FFMA R12, R18, R12, R11 ;  /* 0x0000000c120c7223 */ /* 0x001fc6000000000b */
        /* <DEDUP_REMOVED lines=12> */
[----:B------:R-:W3:Y:S02]  /*1060*/  LDS.128 R8, [UR4+0x170] ;  /* 0x00017004ff087984 */ /* 0x000ee40008000c00 */
[----:B------:R-:W-:Y:S02]  /*1070*/  FFMA R12, R22, R15, R29 ;  /* 0x0000000f160c7223 */ /* 0x000fe4000000001d */
[----:B------:R-:W4:Y:S04]  /*1080*/  LDG.E.CONSTANT R22, desc[UR8][R4.64+0x19c] ;  /* 0x00019c0804167981 */ /* 0x000f28000c1e9900 */
[----:B------:R-:W4:Y:S01]  /*1090*/  LDG.E.CONSTANT R29, desc[UR8][R4.64+0x1a4] ;  /* 0x0001a408041d7981 */ /* 0x000f22000c1e9900 */
[----:B---3--:R-:W-:-:S03]  /*10a0*/  FFMA R19, R19, R8, R12 ;  /* 0x0000000813137223 */ /* 0x008fc6000000000c */
[----:B------:R-:W0:Y:S01]  /*10b0*/  LDS.128 R12, [UR4+0x180] ;  /* 0x00018004ff0c7984 */ /* 0x000e220008000c00 */
[----:B------:R-:W-:-:S03]  /*10c0*/  FFMA R9, R26, R9, R19 ;  /* 0x000000091a097223 */ /* 0x000fc60000000013 */
[----:B------:R-:W3:Y:S01]  /*10d0*/  LDG.E.CONSTANT R26, desc[UR8][R4.64+0x1a0] ;  /* 0x0001a008041a7981 */ /* 0x000ee2000c1e9900 */
[----:B------:R-:W-:-:S03]  /*10e0*/  FFMA R9, R28, R10, R9 ;  /* 0x0000000a1c097223 */ /* 0x000fc60000000009 */
[----:B------:R-:W3:Y:S04]  /*10f0*/  LDG.E.CONSTANT R19, desc[UR8][R4.64+0x1a8] ;  /* 0x0001a80804137981 */ /* 0x000ee8000c1e9900 */
[----:B------:R-:W3:Y:S01]  /*1100*/  LDG.E.CONSTANT R28, desc[UR8][R4.64+0x1b0] ;  /* 0x0001b008041c7981 */ /* 0x000ee2000c1e9900 */
[----:B--2---:R-:W-:-:S03]  /*1110*/  FFMA R8, R20, R11, R9 ;  /* 0x0000000b14087223 */ /* 0x004fc60000000009 */
[----:B------:R-:W2:Y:S01]  /*1120*/  LDG.E.CONSTANT R20, desc[UR8][R4.64+0x1ac] ;  /* 0x0001ac0804147981 */ /* 0x000ea2000c1e9900 */
[----:B0-----:R-:W-:-:S03]  /*1130*/  FFMA R8, R21, R12, R8 ;  /* 0x0000000c15087223 */ /* 0x001fc60000000008 */
[----:B------:R-:W2:Y:S01]  /*1140*/  LDG.E.CONSTANT R21, desc[UR8][R4.64+0x1b8] ;  /* 0x0001b80804157981 */ /* 0x000ea2000c1e9900 */
[----:B------:R-:W-:-:S03]  /*1150*/  FFMA R13, R25, R13, R8 ;  /* 0x0000000d190d7223 */ /* 0x000fc60000000008 */
[----:B------:R-:W0:Y:S04]  /*1160*/  LDS.128 R8, [UR4+0x190] ;  /* 0x00019004ff087984 */ /* 0x000e280008000c00 */
[----:B------:R-:W2:Y:S01]  /*1170*/  LDG.E.CONSTANT R25, desc[UR8][R4.64+0x1b4] ;  /* 0x0001b40804197981 */ /* 0x000ea2000c1e9900 */
[----:B------:R-:W-:-:S03]  /*1180*/  FFMA R14, R24, R14, R13 ;  /* 0x0000000e180e7223 */ /* 0x000fc6000000000d */
[----:B------:R-:W2:Y:S01]  /*1190*/  LDG.E.CONSTANT R24, desc[UR8][R4.64+0x1bc] ;  /* 0x0001bc0804187981 */ /* 0x000ea2000c1e9900 */
[----:B----4-:R-:W-:-:S03]  /*11a0*/  FFMA R15, R3, R15, R14 ;  /* 0x0000000f030f7223 */ /* 0x010fc6000000000e */
[----:B------:R-:W4:Y:S01]  /*11b0*/  LDG.E.CONSTANT R3, desc[UR8][R4.64+0x1c0] ;  /* 0x0001c00804037981 */ /* 0x000f22000c1e9900 */
[----:B0-----:R-:W-:-:S03]  /*11c0*/  FFMA R8, R18, R8, R15 ;  /* 0x0000000812087223 */ /* 0x001fc6000000000f */
[----:B------:R-:W4:Y:S04]  /*11d0*/  LDG.E.CONSTANT R18, desc[UR8][R4.64+0x1c4] ;  /* 0x0001c40804127981 */ /* 0x000f28000c1e9900 */
[----:B------:R-:W3:Y:S01]  /*11e0*/  LDS.128 R12, [UR4+0x1a0] ;  /* 0x0001a004ff0c7984 */ /* 0x000ee20008000c00 */
[----:B------:R-:W-:-:S03]  /*11f0*/  FFMA R8, R27, R9, R8 ;  /* 0x000000091b087223 */ /* 0x000fc60000000008 */
[----:B------:R-:W4:Y:S01]  /*1200*/  LDG.E.CONSTANT R27, desc[UR8][R4.64+0x1d4] ;  /* 0x0001d408041b7981 */ /* 0x000f22000c1e9900 */
[----:B------:R-:W-:-:S04]  /*1210*/  FFMA R23, R23, R10, R8 ;  /* 0x0000000a17177223 */ /* 0x000fc80000000008 */
        /* <DEDUP_REMOVED lines=8> */
[----:B------:R-:W3:Y:S01]  /*12a0*/  LDG.E.CONSTANT R26, desc[UR8][R4.64+0x1dc] ;  /* 0x0001dc08041a7981 */ /* 0x000ee2000c1e9900 */
[----:B--2---:R-:W-:-:S03]  /*12b0*/  FFMA R15, R20, R15, R19 ;  /* 0x0000000f140f7223 */ /* 0x004fc60000000013 */
[----:B------:R-:W2:Y:S01]  /*12c0*/  LDG.E.CONSTANT R19, desc[UR8][R4.64+0x1d8] ;  /* 0x0001d80804137981 */ /* 0x000ea2000c1e9900 */
[----:B0-----:R-:W-:-:S03]  /*12d0*/  FFMA R8, R28, R8, R15 ;  /* 0x000000081c087223 */ /* 0x001fc6000000000f */
[----:B------:R-:W4:Y:S04]  /*12e0*/  LDS.128 R12, [UR4+0x1c0] ;  /* 0x0001c004ff0c7984 */ /* 0x000f280008000c00 */
[----:B------:R-:W2:Y:S01]  /*12f0*/  LDG.E.CONSTANT R20, desc[UR8][R4.64+0x1e4] ;  /* 0x0001e40804147981 */ /* 0x000ea2000c1e9900 */
[----:B------:R-:W-:-:S03]  /*1300*/  FFMA R8, R25, R9, R8 ;  /* 0x0000000919087223 */ /* 0x000fc60000000008 */
[----:B------:R-:W2:Y:S01]  /*1310*/  LDG.E.CONSTANT R28, desc[UR8][R4.64+0x1e8] ;  /* 0x0001e808041c7981 */ /* 0x000ea2000c1e9900 */
[----:B------:R-:W-:-:S03]  /*1320*/  FFMA R9, R21, R10, R8 ;  /* 0x0000000a15097223 */ /* 0x000fc60000000008 */
[----:B------:R-:W2:Y:S04]  /*1330*/  LDG.E.CONSTANT R21, desc[UR8][R4.64+0x1e0] ;  /* 0x0001e00804157981 */ /* 0x000ea8000c1e9900 */
[----:B------:R-:W2:Y:S01]  /*1340*/  LDG.E.CONSTANT R25, desc[UR8][R4.64+0x1ec] ;  /* 0x0001ec0804197981 */ /* 0x000ea2000c1e9900 */
[----:B------:R-:W-:-:S03]  /*1350*/  FFMA R8, R24, R11, R9 ;  /* 0x0000000b18087223 */ /* 0x000fc60000000009 */
[----:B------:R-:W2:Y:S01]  /*1360*/  LDG.E.CONSTANT R24, desc[UR8][R4.64+0x1f0] ;  /* 0x0001f00804187981 */ /* 0x000ea2000c1e9900 */
[----:B----4-:R-:W-:-:S03]  /*1370*/  FFMA R9, R3, R12, R8 ;  /* 0x0000000c03097223 */ /* 0x010fc60000000008 */
[----:B------:R-:W4:Y:S01]  /*1380*/  LDG.E.CONSTANT R3, desc[UR8][R4.64+0x1f4] ;  /* 0x0001f40804037981 */ /* 0x000f22000c1e9900 */
[----:B------:R-:W-:-:S03]  /*1390*/  FFMA R8, R18, R13, R9 ;  /* 0x0000000d12087223 */ /* 0x000fc60000000009 */
[----:B------:R-:W4:Y:S01]  /*13a0*/  LDG.E.CONSTANT R18, desc[UR8][R4.64+0x1fc] ;  /* 0x0001fc0804127981 */ /* 0x000f22000c1e9900 */
[----:B------:R-:W-:-:S03]  /*13b0*/  FFMA R23, R23, R14, R8 ;  /* 0x0000000e17177223 */ /* 0x000fc60000000008 */
[----:B------:R-:W-:Y:S01]  /*13c0*/  LDS.128 R8, [UR4+0x1e0] ;  /* 0x0001e004ff087984 */ /* 0x000fe20008000c00 */
[----:B------:R-:W-:-:S03]  /*13d0*/  FFMA R22, R22, R15, R23 ;  /* 0x0000000f16167223 */ /* 0x000fc60000000017 */
[----:B------:R-:W3:Y:S01]  /*13e0*/  LDS.128 R12, [UR4+0x1d0] ;  /* 0x0001d004ff0c7984 */ /* 0x000ee20008000c00 */
[----:B------:R-:W-:-:S04]  /*13f0*/  UIADD3 UR5, UPT, UPT, UR5, 0x1, URZ ;  /* 0x0000000105057890 */ /* 0x000fc8000fffe0ff */
[----:B------:R-:W-:Y:S01]  /*1400*/  UISETP.NE.AND UP0, UPT, UR5, URZ, UPT ;  /* 0x000000ff0500728c */ /* 0x000fe2000bf05270 */
[----:B---3--:R-:W-:-:S04]  /*1410*/  FFMA R12, R29, R12, R22 ;  /* 0x0000000c1d0c7223 */ /* 0x008fc80000000016 */
[----:B------:R-:W-:-:S04]  /*1420*/  FFMA R12, R27, R13, R12 ;  /* 0x0000000d1b0c7223 */ /* 0x000fc8000000000c */
[----:B--2---:R-:W-:-:S04]  /*1430*/  FFMA R19, R19, R14, R12 ;  /* 0x0000000e13137223 */ /* 0x004fc8000000000c */
[----:B------:R-:W-:Y:S02]  /*1440*/  FFMA R26, R26, R15, R19 ;  /* 0x0000000f1a1a7223 */ /* 0x000fe40000000013 */
[----:B------:R-:W0:Y:S02]  /*1450*/  LDS.128 R12, [UR4+0x1f0] ;  /* 0x0001f004ff0c7984 */ /* 0x000e240008000c00 */
[----:B------:R-:W-:-:S04]  /*1460*/  FFMA R21, R21, R8, R26 ;  /* 0x0000000815157223 */ /* 0x000fc8000000001a */
[----:B------:R-:W-:-:S04]  /*1470*/  FFMA R9, R20, R9, R21 ;  /* 0x0000000914097223 */ /* 0x000fc80000000015 */
[----:B------:R-:W-:Y:S02]  /*1480*/  FFMA R10, R28, R10, R9 ;  /* 0x0000000a1c0a7223 */ /* 0x000fe40000000009 */
[----:B------:R-:W1:Y:S02]  /*1490*/  LDC R9, c[0x0][0x398] ;  /* 0x0000e600ff097b82 */ /* 0x000e640000000800 */
[----:B------:R-:W-:-:S04]  /*14a0*/  FFMA R11, R25, R11, R10 ;  /* 0x0000000b190b7223 */ /* 0x000fc8000000000a */
[----:B0-----:R-:W-:Y:S02]  /*14b0*/  FFMA R12, R24, R12, R11 ;  /* 0x0000000c180c7223 */ /* 0x001fe4000000000b */
[----:B------:R-:W0:Y:S02]  /*14c0*/  LDC R11, c[0x0][0x3a8] ;  /* 0x0000ea00ff0b7b82 */ /* 0x000e240000000800 */
[----:B----4-:R-:W-:-:S04]  /*14d0*/  FFMA R3, R3, R13, R12 ;  /* 0x0000000d03037223 */ /* 0x010fc8000000000c */
[----:B------:R-:W-:Y:S01]  /*14e0*/  FFMA R3, R30, R14, R3 ;  /* 0x0000000e1e037223 */ /* 0x000fe20000000003 */
[----:B-1----:R-:W-:-:S04]  /*14f0*/  IMAD.WIDE.U32 R6, R9, 0x4, R6 ;  /* 0x0000000409067825 */ /* 0x002fc800078e0006 */
[----:B------:R-:W-:Y:S01]  /*1500*/  FFMA R3, R18, R15, R3 ;  /* 0x0000000f12037223 */ /* 0x000fe20000000003 */
[----:B------:R-:W-:Y:S02]  /*1510*/  MOV R8, R6 ;  /* 0x0000000600087202 */ /* 0x000fe40000000f00 */
[----:B------:R-:W-:Y:S02]  /*1520*/  MOV R15, R7 ;  /* 0x00000007000f7202 */ /* 0x000fe40000000f00 */
[----:B------:R0:W-:Y:S02]  /*1530*/  STG.E desc[UR8][R16.64], R3 ;  /* 0x0000000310007986 */ /* 0x0001e4000c101908 */
[----:B0-----:R-:W-:Y:S01]  /*1540*/  IMAD.WIDE.U32 R16, R11, 0x4, R16 ;  /* 0x000000040b107825 */ /* 0x001fe200078e0010 */
[----:B------:R-:W-:Y:S06]  /*1550*/  BRA.U UP0, `(.L_x_0) ;  /* 0xffffffed002c7547 */ /* 0x000fec000b83ffff */
[----:B------:R-:W-:Y:S05]  /*1560*/  EXIT ;  /* 0x000000000000794d */ /* 0x000fea0003800000 */
.L_x_1:
[----:B------:R-:W-:-:S00]  /*1570*/  BRA `(.L_x_1) ;  /* 0xfffffffc00fc7947 */ /* 0x000fc0000383ffff */
[----:B------:R-:W-:-:S00]  /*1580*/  NOP ;  /* 0x0000000000007918 */ /* 0x000fc00000000000 */
[----:B------:R-:W-:-:S00]  /*1590*/  NOP ;  /* 0x0000000000007918 */ /* 0x000fc00000000000 */
[----:B------:R-:W-:-:S00]  /*15a0*/  NOP ;  /* 0x0000000000007918 */ /* 0x000fc00000000000 */
[----:B------:R-:W-:-:S00]  /*15b0*/  NOP ;  /* 0x0000000000007918 */ /* 0x000fc00000000000 */
[----:B------:R-:W-:-:S00]  /*15c0*/  NOP ;  /* 0x0000000000007918 */ /* 0x000fc00000000000 */
[----:B------:R-:W-:-:S00]  /*15d0*/  NOP ;  /* 0x0000000000007918 */ /* 0x000fc00000000000 */
[----:B------:R-:W-:-:S00]  /*15e0*/  NOP ;  /* 0x0000000000007918 */ /* 0x000fc00000000000 */
[----:B------:R-:W-:-:S00]  /*15f0*/  NOP ;  /* 0x0000000000007918 */ /* 0x000fc00000000000 */
.L_x_2:


//--------------------- .nv.global.init           --------------------------
	.section	.nv.global.init,"aw",@progbits
	.align	4
.nv.global.init:
	.type		mrg32k3aM1SubSeq,@object
	.size		mrg32k3aM1SubSeq,(mrg32k3aM2SubSeq - mrg32k3aM1SubSeq)
mrg32k3aM1SubSeq:
        /*0000*/ 	.byte	0x0b, 0xcc, 0xee, 0x04, 0x73, 0x29, 0x8b, 0x6f, 0xf6, 0x53, 0x03, 0xf6, 0x23, 0xf6, 0xea, 0xda
        /* <DEDUP_REMOVED lines=125> */
	.type		mrg32k3aM2SubSeq,@object
	.size		mrg32k3aM2SubSeq,(mrg32k3aM1 - mrg32k3aM2SubSeq)
mrg32k3aM2SubSeq:
        /* <DEDUP_REMOVED lines=126> */
	.type		mrg32k3aM1,@object
	.size		mrg32k3aM1,(mrg32k3aM1Seq - mrg32k3aM1)
mrg32k3aM1:
        /* <DEDUP_REMOVED lines=144> */
	.type		mrg32k3aM1Seq,@object
	.size		mrg32k3aM1Seq,(mrg32k3aM2 - mrg32k3aM1Seq)
mrg32k3aM1Seq:
        /* <DEDUP_REMOVED lines=144> */
	.type		mrg32k3aM2,@object
	.size		mrg32k3aM2,(mrg32k3aM2Seq - mrg32k3aM2)
mrg32k3aM2:
        /* <DEDUP_REMOVED lines=144> */
	.type		mrg32k3aM2Seq,@object
	.size		mrg32k3aM2Seq,(precalc_xorwow_matrix - mrg32k3aM2Seq)
mrg32k3aM2Seq:
        /* <DEDUP_REMOVED lines=144> */
	.type		precalc_xorwow_matrix,@object
	.size		precalc_xorwow_matrix,(precalc_xorwow_offset_matrix - precalc_xorwow_matrix)
precalc_xorwow_matrix:
        /* <DEDUP_REMOVED lines=6400> */
	.type		precalc_xorwow_offset_matrix,@object
	.size		precalc_xorwow_offset_matrix,(.L_1 - precalc_xorwow_offset_matrix)
precalc_xorwow_offset_matrix:
        /* <DEDUP_REMOVED lines=6400> */
.L_1:


//--------------------- .nv.shared._Z19forward_fixed_layerILj128EXadL_ZN30_INTERNAL_47a55643_4_k_cu_main16_activation_stubEfEEEvPKfS2_S2_jjPfjjj --------------------------
	.section	.nv.shared._Z19forward_fixed_layerILj128EXadL_ZN30_INTERNAL_47a55643_4_k_cu_main16_activation_stubEfEEEvPKfS2_S2_jjPfjjj,"aw",@nobits
	.sectionflags	@""
	.align	4
.nv.shared._Z19forward_fixed_layerILj128EXadL_ZN30_INTERNAL_47a55643_4_k_cu_main16_activation_stubEfEEEvPKfS2_S2_jjPfjjj:
	.zero		1536


//--------------------- .nv.shared.reserved.0     --------------------------
	.section	.nv.shared.reserved.0,"aw",@nobits
	.weak		__nv_reservedSMEM_offset_0_alias
	.size		__nv_reservedSMEM_offset_0_alias, 0, 64
	.other		__nv_reservedSMEM_offset_0_alias,@"STO_CUDA_RESERVED_SHARED STV_DEFAULT"
__nv_reservedSMEM_offset_0_alias:
	.zero		0
	.zero		64


//--------------------- .nv.constant0._Z19forward_fixed_layerILj128EXadL_ZN30_INTERNAL_47a55643_4_k_cu_main16_activation_stubEfEEEvPKfS2_S2_jjPfjjj --------------------------
	.section	.nv.constant0._Z19forward_fixed_layerILj128EXadL_ZN30_INTERNAL_47a55643_4_k_cu_main16_activation_stubEfEEEvPKfS2_S2_jjPfjjj,"a",@progbits
	.sectionflags	@""
	.align	4
.nv.constant0._Z19forward_fixed_layerILj128EXadL_ZN30_INTERNAL_47a55643_4_k_cu_main16_activation_stubEfEEEvPKfS2_S2_jjPfjjj:
	.zero		948


//--------------------- SYMBOLS --------------------------

	.type		.nv.reservedSmem.offset0,@object
	.size		.nv.reservedSmem.offset0,0x4
	.type		.nv.reservedSmem.cap,@object
	.size		.nv.reservedSmem.cap,0x4
